	.headerflags	@"EF_CUDA_TEXMODE_UNIFIED EF_CUDA_64BIT_ADDRESS EF_CUDA_ACCELERATORS EF_CUDA_SM90 EF_CUDA_VIRTUAL_SM(EF_CUDA_SM90)"
	.elftype	@"ET_EXEC"


//--------------------- .nv.info                  --------------------------
	.section	.nv.info,"",@"SHT_CUDA_INFO"
	.align	4


	//----- nvinfo : EIATTR_REGCOUNT
	.align		4
        /*0000*/ 	.byte	0x04, 0x2f
        /*0002*/ 	.short	(.L_1 - .L_0)
	.align		4
.L_0:
        /*0004*/ 	.word	index@(triton_mm)
        /*0008*/ 	.word	0x00000071


	//----- nvinfo : EIATTR_MIN_STACK_SIZE
	.align		4
.L_1:
        /*000c*/ 	.byte	0x04, 0x12
        /*000e*/ 	.short	(.L_3 - .L_2)
	.align		4
.L_2:
        /*0010*/ 	.word	index@(triton_mm)
        /*0014*/ 	.word	0x00000000


	//----- nvinfo : EIATTR_FRAME_SIZE
	.align		4
.L_3:
        /*0018*/ 	.byte	0x04, 0x11
        /*001a*/ 	.short	(.L_5 - .L_4)
	.align		4
.L_4:
        /*001c*/ 	.word	index@(triton_mm)
        /*0020*/ 	.word	0x00000000


	//----- nvinfo : EIATTR_MIN_STACK_SIZE
	.align		4
.L_5:
        /*0024*/ 	.byte	0x04, 0x12
        /*0026*/ 	.short	(.L_7 - .L_6)
	.align		4
.L_6:
        /*0028*/ 	.word	index@(triton_mm)
        /*002c*/ 	.word	0x00000000
.L_7:


//--------------------- .nv.info.triton_mm        --------------------------
	.section	.nv.info.triton_mm,"",@"SHT_CUDA_INFO"
	.sectionflags	@""
	.align	4


	//----- nvinfo : EIATTR_CUDA_API_VERSION
	.align		4
        /*0000*/ 	.byte	0x04, 0x37
        /*0002*/ 	.short	(.L_9 - .L_8)
.L_8:
        /*0004*/ 	.word	0x0000007c


	//----- nvinfo : EIATTR_KPARAM_INFO
	.align		4
.L_9:
        /*0008*/ 	.byte	0x04, 0x17
        /*000a*/ 	.short	(.L_11 - .L_10)
.L_10:
        /*000c*/ 	.word	0x00000000
        /*0010*/ 	.short	0x0005
        /*0012*/ 	.short	0x0024
        /*0014*/ 	.byte	0x00, 0xf0, 0x11, 0x00


	//----- nvinfo : EIATTR_KPARAM_INFO
	.align		4
.L_11:
        /*0018*/ 	.byte	0x04, 0x17
        /*001a*/ 	.short	(.L_13 - .L_12)
.L_12:
        /*001c*/ 	.word	0x00000000
        /*0020*/ 	.short	0x0004
        /*0022*/ 	.short	0x0020
        /*0024*/ 	.byte	0x00, 0xf0, 0x11, 0x00


	//----- nvinfo : EIATTR_KPARAM_INFO
	.align		4
.L_13:
        /*0028*/ 	.byte	0x04, 0x17
        /*002a*/ 	.short	(.L_15 - .L_14)
.L_14:
        /*002c*/ 	.word	0x00000000
        /*0030*/ 	.short	0x0003
        /*0032*/ 	.short	0x0018
        /*0034*/ 	.byte	0x00, 0xf0, 0x21, 0x00


	//----- nvinfo : EIATTR_KPARAM_INFO
	.align		4
.L_15:
        /*0038*/ 	.byte	0x04, 0x17
        /*003a*/ 	.short	(.L_17 - .L_16)
.L_16:
        /*003c*/ 	.word	0x00000000
        /*0040*/ 	.short	0x0002
        /*0042*/ 	.short	0x0010
        /*0044*/ 	.byte	0x00, 0xf0, 0x21, 0x00


	//----- nvinfo : EIATTR_KPARAM_INFO
	.align		4
.L_17:
        /*0048*/ 	.byte	0x04, 0x17
        /*004a*/ 	.short	(.L_19 - .L_18)
.L_18:
        /*004c*/ 	.word	0x00000000
        /*0050*/ 	.short	0x0001
        /*0052*/ 	.short	0x0008
        /*0054*/ 	.byte	0x00, 0xf0, 0x21, 0x00


	//----- nvinfo : EIATTR_KPARAM_INFO
	.align		4
.L_19:
        /*0058*/ 	.byte	0x04, 0x17
        /*005a*/ 	.short	(.L_21 - .L_20)
.L_20:
        /*005c*/ 	.word	0x00000000
        /*0060*/ 	.short	0x0000
        /*0062*/ 	.short	0x0000
        /*0064*/ 	.byte	0x00, 0xf0, 0x21, 0x00


	//----- nvinfo : EIATTR_SPARSE_MMA_MASK
	.align		4
.L_21:
        /*0068*/ 	.byte	0x03, 0x50
        /*006a*/ 	.short	0x0000


	//----- nvinfo : EIATTR_MAXREG_COUNT
	.align		4
        /*006c*/ 	.byte	0x03, 0x1b
        /*006e*/ 	.short	0x00ff


	//----- nvinfo : EIATTR_COOP_GROUP_MASK_REGIDS
	.align		4
        /*0070*/ 	.byte	0x04, 0x29
        /*0072*/ 	.short	(.L_23 - .L_22)


	//   ....[0]....
.L_22:
        /*0074*/ 	.word	0xffffffff


	//----- nvinfo : EIATTR_COOP_GROUP_INSTR_OFFSETS
	.align		4
.L_23:
        /*0078*/ 	.byte	0x04, 0x28
        /*007a*/ 	.short	(.L_25 - .L_24)


	//   ....[0]....
.L_24:
        /*007c*/ 	.word	0x000011e0


	//----- nvinfo : EIATTR_EXIT_INSTR_OFFSETS
	.align		4
.L_25:
        /*0080*/ 	.byte	0x04, 0x1c
        /*0082*/ 	.short	(.L_27 - .L_26)


	//   ....[0]....
.L_26:
        /*0084*/ 	.word	0x00000050


	//   ....[1]....
        /*0088*/ 	.word	0x00002be0


	//   ....[2]....
        /*008c*/ 	.word	0x00002c00


	//----- nvinfo : EIATTR_MAX_THREADS
	.align		4
.L_27:
        /*0090*/ 	.byte	0x04, 0x05
        /*0092*/ 	.short	(.L_29 - .L_28)
.L_28:
        /*0094*/ 	.word	0x00000100
        /*0098*/ 	.word	0x00000001
        /*009c*/ 	.word	0x00000001


	//----- nvinfo : EIATTR_CBANK_PARAM_SIZE
	.align		4
.L_29:
        /*00a0*/ 	.byte	0x03, 0x19
        /*00a2*/ 	.short	0x0028


	//----- nvinfo : EIATTR_PARAM_CBANK
	.align		4
        /*00a4*/ 	.byte	0x04, 0x0a
        /*00a6*/ 	.short	(.L_31 - .L_30)
	.align		4
.L_30:
        /*00a8*/ 	.word	index@(.nv.constant0.triton_mm)
        /*00ac*/ 	.short	0x0210
        /*00ae*/ 	.short	0x0028


	//----- nvinfo : EIATTR_SW_WAR
	.align		4
.L_31:
        /*00b0*/ 	.byte	0x04, 0x36
        /*00b2*/ 	.short	(.L_33 - .L_32)
.L_32:
        /*00b4*/ 	.word	0x00000008
.L_33:


//--------------------- .nv.callgraph             --------------------------
	.section	.nv.callgraph,"",@"SHT_CUDA_CALLGRAPH"
	.align	4
	.sectionentsize	8
	.align		4
        /*0000*/ 	.word	0x00000000
	.align		4
        /*0004*/ 	.word	0xffffffff
	.align		4
        /*0008*/ 	.word	0x00000000
	.align		4
        /*000c*/ 	.word	0xfffffffe
	.align		4
        /*0010*/ 	.word	0x00000000
	.align		4
        /*0014*/ 	.word	0xfffffffd
	.align		4
        /*0018*/ 	.word	0x00000000
	.align		4
        /*001c*/ 	.word	0xfffffffc


//--------------------- .text.triton_mm           --------------------------
	.section	.text.triton_mm,"ax",@progbits
	.sectionflags	@"SHF_BARRIERS=1"
	.align	128
        .global         triton_mm
        .type           triton_mm,@function
        .size           triton_mm,(.L_x_2 - triton_mm)
        .other          triton_mm,@"STO_CUDA_ENTRY STV_DEFAULT"
triton_mm:
.text.triton_mm:
[----:B------:R-:W1:Y:S02]  /*0000*/  LDC R1, c[0x0][0x28] ;  /* 0x00000a00ff017b82 */ /* 0x000e640000000800 */
[----:B------:R-:W2:Y:S02]  /*0010*/  LDC.64 R16, c[0x0][0x230] ;  /* 0x00008c00ff107b82 */ /* 0x000ea40000000a00 */
[----:B--2---:R-:W-:-:S04]  /*0020*/  IMAD.IADD R17, R17, 0x1, R16 ;  /* 0x0000000111117824 */ /* 0x004fc800078e0210 */
[----:B------:R-:W-:-:S05]  /*0030*/  IMAD R0, R17, 0xc00, RZ ;  /* 0x00000c0011007824 */ /* 0x000fca00078e02ff */
[----:B------:R-:W-:-:S13]  /*0040*/  ISETP.NE.AND P0, PT, R0, RZ, PT ;  /* 0x000000ff0000720c */ /* 0x000fda0003f05270 */
[----:B------:R-:W-:Y:S05]  /*0050*/  @!P0 EXIT ;  /* 0x000000000000894d */ /* 0x000fea0003800000 */
[----:B------:R-:W2:Y:S01]  /*0060*/  S2R R10, SR_CTAID.X ;  /* 0x00000000000a7919 */ /* 0x000ea20000002500 */
[----:B------:R-:W-:Y:S01]  /*0070*/  VIADD R0, R17, 0x7f ;  /* 0x0000007f11007836 */ /* 0x000fe20000000000 */
[----:B------:R-:W-:Y:S01]  /*0080*/  IABS R21, R17 ;  /* 0x0000001100157213 */ /* 0x000fe20000000000 */
[----:B------:R-:W3:Y:S01]  /*0090*/  S2UR UR14, SR_CgaCtaId ;  /* 0x00000000000e79c3 */ /* 0x000ee20000008800 */
[----:B------:R-:W-:Y:S01]  /*00a0*/  UMOV UR4, 0x400 ;  /* 0x0000040000047882 */ /* 0x000fe20000000000 */
[----:B------:R-:W-:Y:S01]  /*00b0*/  ULDC.64 UR18, c[0x0][0x208] ;  /* 0x0000820000127ab9 */ /* 0x000fe20000000a00 */
[----:B------:R-:W-:Y:S01]  /*00c0*/  SHF.R.S32.HI R3, RZ, 0x1f, R0 ;  /* 0x0000001fff037819 */ /* 0x000fe20000011400 */
[----:B------:R-:W4:Y:S01]  /*00d0*/  I2F.RP R9, R21 ;  /* 0x0000001500097306 */ /* 0x000f220000209400 */
[----:B------:R-:W-:Y:S02]  /*00e0*/  CS2R R38, SRZ ;  /* 0x0000000000267805 */ /* 0x000fe4000001ff00 */
[----:B------:R-:W-:-:S02]  /*00f0*/  CS2R R40, SRZ ;  /* 0x0000000000287805 */ /* 0x000fc4000001ff00 */
[----:B------:R-:W-:Y:S01]  /*0100*/  LEA.HI R3, R3, R0, RZ, 0x7 ;  /* 0x0000000003037211 */ /* 0x000fe200078f38ff */
[----:B------:R-:W5:Y:S01]  /*0110*/  LDC.64 R32, c[0x0][0x220] ;  /* 0x00008800ff207b82 */ /* 0x000f620000000a00 */
[----:B------:R-:W-:Y:S02]  /*0120*/  CS2R R42, SRZ ;  /* 0x00000000002a7805 */ /* 0x000fe4000001ff00 */
[----:B------:R-:W-:Y:S02]  /*0130*/  CS2R R44, SRZ ;  /* 0x00000000002c7805 */ /* 0x000fe4000001ff00 */
[----:B------:R-:W-:Y:S02]  /*0140*/  CS2R R46, SRZ ;  /* 0x00000000002e7805 */ /* 0x000fe4000001ff00 */
[----:B------:R-:W-:Y:S02]  /*0150*/  CS2R R48, SRZ ;  /* 0x0000000000307805 */ /* 0x000fe4000001ff00 */
[----:B------:R-:W-:-:S02]  /*0160*/  CS2R R50, SRZ ;  /* 0x0000000000327805 */ /* 0x000fc4000001ff00 */
[----:B------:R-:W-:Y:S02]  /*0170*/  CS2R R52, SRZ ;  /* 0x0000000000347805 */ /* 0x000fe4000001ff00 */
[----:B------:R-:W-:Y:S02]  /*0180*/  CS2R R54, SRZ ;  /* 0x0000000000367805 */ /* 0x000fe4000001ff00 */
[----:B------:R-:W-:Y:S02]  /*0190*/  CS2R R56, SRZ ;  /* 0x0000000000387805 */ /* 0x000fe4000001ff00 */
[----:B------:R-:W-:Y:S02]  /*01a0*/  CS2R R58, SRZ ;  /* 0x00000000003a7805 */ /* 0x000fe4000001ff00 */
[----:B------:R-:W-:Y:S01]  /*01b0*/  CS2R R60, SRZ ;  /* 0x00000000003c7805 */ /* 0x000fe2000001ff00 */
[----:B----4-:R-:W-:Y:S01]  /*01c0*/  MUFU.RCP R9, R9 ;  /* 0x0000000900097308 */ /* 0x010fe20000001000 */
[----:B------:R-:W-:-:S02]  /*01d0*/  CS2R R62, SRZ ;  /* 0x00000000003e7805 */ /* 0x000fc4000001ff00 */
[----:B------:R-:W-:Y:S02]  /*01e0*/  CS2R R64, SRZ ;  /* 0x0000000000407805 */ /* 0x000fe4000001ff00 */
[----:B------:R-:W-:Y:S02]  /*01f0*/  CS2R R66, SRZ ;  /* 0x0000000000427805 */ /* 0x000fe4000001ff00 */
[----:B------:R-:W-:Y:S01]  /*0200*/  CS2R R68, SRZ ;  /* 0x0000000000447805 */ /* 0x000fe2000001ff00 */
[----:B---3--:R-:W-:Y:S01]  /*0210*/  UPRMT UR14, UR14, 0x654, UR4 ;  /* 0x000006540e0e7896 */ /* 0x008fe20008000004 */
[----:B------:R-:W-:Y:S02]  /*0220*/  CS2R R70, SRZ ;  /* 0x0000000000467805 */ /* 0x000fe4000001ff00 */
[----:B------:R-:W-:Y:S02]  /*0230*/  CS2R R72, SRZ ;  /* 0x0000000000487805 */ /* 0x000fe4000001ff00 */
[----:B------:R-:W-:-:S02]  /*0240*/  CS2R R74, SRZ ;  /* 0x00000000004a7805 */ /* 0x000fc4000001ff00 */
[----:B------:R-:W-:Y:S01]  /*0250*/  CS2R R76, SRZ ;  /* 0x00000000004c7805 */ /* 0x000fe2000001ff00 */
[C---:B--2---:R-:W-:Y:S01]  /*0260*/  IMAD.HI R2, R10.reuse, 0x2aaaaaab, RZ ;  /* 0x2aaaaaab0a027827 */ /* 0x044fe200078e02ff */
[----:B------:R-:W-:Y:S02]  /*0270*/  IABS R12, R10 ;  /* 0x0000000a000c7213 */ /* 0x000fe40000000000 */
[----:B------:R-:W-:Y:S02]  /*0280*/  CS2R R78, SRZ ;  /* 0x00000000004e7805 */ /* 0x000fe4000001ff00 */
[----:B------:R-:W-:Y:S02]  /*0290*/  ISETP.GE.AND P2, PT, R10, RZ, PT ;  /* 0x000000ff0a00720c */ /* 0x000fe40003f46270 */
[----:B------:R-:W-:Y:S02]  /*02a0*/  CS2R R80, SRZ ;  /* 0x0000000000507805 */ /* 0x000fe4000001ff00 */
[----:B------:R-:W-:-:S02]  /*02b0*/  SHF.R.U32.HI R5, RZ, 0x1f, R2 ;  /* 0x0000001fff057819 */ /* 0x000fc40000011602 */
[----:B------:R-:W-:Y:S02]  /*02c0*/  CS2R R82, SRZ ;  /* 0x0000000000527805 */ /* 0x000fe4000001ff00 */
[----:B------:R-:W-:Y:S02]  /*02d0*/  CS2R R84, SRZ ;  /* 0x0000000000547805 */ /* 0x000fe4000001ff00 */
[----:B------:R-:W-:Y:S02]  /*02e0*/  CS2R R86, SRZ ;  /* 0x0000000000567805 */ /* 0x000fe4000001ff00 */
[----:B------:R-:W-:Y:S01]  /*02f0*/  LEA.HI.SX32 R5, R2, R5, 0x1b ;  /* 0x0000000502057211 */ /* 0x000fe200078fdaff */
[----:B------:R-:W-:Y:S01]  /*0300*/  UMOV UR15, 0x3 ;  /* 0x00000003000f7882 */ /* 0x000fe20000000000 */
[----:B------:R-:W-:Y:S01]  /*0310*/  UMOV UR16, 0xffffffff ;  /* 0xffffffff00107882 */ /* 0x000fe20000000000 */
[----:B------:R-:W-:Y:S01]  /*0320*/  UMOV UR4, URZ ;  /* 0x0000003f00047c82 */ /* 0x000fe20008000000 */
[----:B------:R-:W-:Y:S01]  /*0330*/  UMOV UR5, URZ ;  /* 0x0000003f00057c82 */ /* 0x000fe20008000000 */
[----:B------:R-:W-:-:S02]  /*0340*/  IMAD.SHL.U32 R4, R5, 0x8, RZ ;  /* 0x0000000805047824 */ /* 0x000fc400078e00ff */
[----:B------:R-:W-:-:S03]  /*0350*/  IMAD R5, R5, -0xc0, R10 ;  /* 0xffffff4005057824 */ /* 0x000fc600078e020a */
[----:B------:R-:W-:-:S04]  /*0360*/  LEA.HI.SX32 R3, R3, -R4, 0x19 ;  /* 0x8000000403037211 */ /* 0x000fc800078fcaff */
[----:B------:R-:W-:-:S04]  /*0370*/  VIMNMX R6, R3, 0x8, PT ;  /* 0x0000000803067848 */ /* 0x000fc80003fe0100 */
[----:B------:R-:W-:-:S04]  /*0380*/  IABS R11, R6 ;  /* 0x00000006000b7213 */ /* 0x000fc80000000000 */
[----:B------:R-:W2:Y:S08]  /*0390*/  I2F.RP R0, R11 ;  /* 0x0000000b00007306 */ /* 0x000eb00000209400 */
[----:B--2---:R-:W2:Y:S02]  /*03a0*/  MUFU.RCP R0, R0 ;  /* 0x0000000000007308 */ /* 0x004ea40000001000 */
[----:B--2---:R-:W-:-:S06]  /*03b0*/  VIADD R2, R0, 0xffffffe ;  /* 0x0ffffffe00027836 */ /* 0x004fcc0000000000 */
[----:B------:R2:W3:Y:S02]  /*03c0*/  F2I.FTZ.U32.TRUNC.NTZ R3, R2 ;  /* 0x0000000200037305 */ /* 0x0004e4000021f000 */
[----:B--2---:R-:W-:Y:S02]  /*03d0*/  IMAD.MOV.U32 R2, RZ, RZ, RZ ;  /* 0x000000ffff027224 */ /* 0x004fe400078e00ff */
[----:B---3--:R-:W-:-:S04]  /*03e0*/  IMAD.MOV R8, RZ, RZ, -R3 ;  /* 0x000000ffff087224 */ /* 0x008fc800078e0a03 */
[----:B------:R-:W-:Y:S01]  /*03f0*/  IMAD R7, R8, R11, RZ ;  /* 0x0000000b08077224 */ /* 0x000fe200078e02ff */
[----:B------:R-:W-:-:S03]  /*0400*/  IABS R8, R6 ;  /* 0x0000000600087213 */ /* 0x000fc60000000000 */
[----:B------:R-:W-:-:S04]  /*0410*/  IMAD.HI.U32 R3, R3, R7, R2 ;  /* 0x0000000703037227 */ /* 0x000fc800078e0002 */
[----:B------:R-:W-:Y:S02]  /*0420*/  IMAD.MOV.U32 R2, RZ, RZ, R12 ;  /* 0x000000ffff027224 */ /* 0x000fe400078e000c */
[----:B------:R-:W-:Y:S01]  /*0430*/  IMAD.MOV R7, RZ, RZ, -R8 ;  /* 0x000000ffff077224 */ /* 0x000fe200078e0a08 */
[----:B------:R-:W-:Y:S01]  /*0440*/  IABS R8, R5 ;  /* 0x0000000500087213 */ /* 0x000fe20000000000 */
[----:B------:R-:W-:Y:S01]  /*0450*/  IMAD.HI.U32 R0, R3, R2, RZ ;  /* 0x0000000203007227 */ /* 0x000fe200078e00ff */
[----:B------:R-:W-:-:S03]  /*0460*/  LOP3.LUT R5, R5, R6, RZ, 0x3c, !PT ;  /* 0x0000000605057212 */ /* 0x000fc600078e3cff */
[----:B------:R-:W-:Y:S01]  /*0470*/  IMAD R2, R0, R7, R2 ;  /* 0x0000000700027224 */ /* 0x000fe200078e0202 */
[----:B------:R-:W-:Y:S01]  /*0480*/  ISETP.GE.AND P4, PT, R5, RZ, PT ;  /* 0x000000ff0500720c */ /* 0x000fe20003f86270 */
[----:B------:R-:W-:Y:S01]  /*0490*/  IMAD.MOV.U32 R0, RZ, RZ, R8 ;  /* 0x000000ffff007224 */ /* 0x000fe200078e0008 */
[----:B------:R-:W-:Y:S02]  /*04a0*/  LOP3.LUT R5, RZ, R6, RZ, 0x33, !PT ;  /* 0x00000006ff057212 */ /* 0x000fe400078e33ff */
[----:B------:R-:W-:Y:S01]  /*04b0*/  ISETP.GT.U32.AND P0, PT, R11, R2, PT ;  /* 0x000000020b00720c */ /* 0x000fe20003f04070 */
[----:B------:R-:W-:-:S04]  /*04c0*/  IMAD.HI.U32 R8, R3, R0, RZ ;  /* 0x0000000003087227 */ /* 0x000fc800078e00ff */
[----:B------:R-:W-:Y:S02]  /*04d0*/  IMAD R7, R8, R7, R0 ;  /* 0x0000000708077224 */ /* 0x000fe400078e0200 */
[----:B------:R-:W2:Y:S01]  /*04e0*/  S2R R0, SR_TID.X ;  /* 0x0000000000007919 */ /* 0x000ea20000002100 */
[----:B------:R-:W-:Y:S02]  /*04f0*/  VIADD R3, R9, 0xffffffe ;  /* 0x0ffffffe09037836 */ /* 0x000fe40000000000 */
[----:B------:R-:W-:-:S03]  /*0500*/  ISETP.GT.U32.AND P3, PT, R11, R7, PT ;  /* 0x000000070b00720c */ /* 0x000fc60003f64070 */
[----:B------:R-:W-:Y:S01]  /*0510*/  @!P0 IMAD.IADD R2, R2, 0x1, -R11 ;  /* 0x0000000102028824 */ /* 0x000fe200078e0a0b */
[----:B------:R-:W3:Y:S04]  /*0520*/  F2I.FTZ.U32.TRUNC.NTZ R3, R3 ;  /* 0x0000000300037305 */ /* 0x000ee8000021f000 */
[----:B------:R-:W-:-:S05]  /*0530*/  ISETP.GT.U32.AND P0, PT, R11, R2, PT ;  /* 0x000000020b00720c */ /* 0x000fca0003f04070 */
[----:B------:R-:W-:Y:S02]  /*0540*/  @!P3 IMAD.IADD R7, R7, 0x1, -R11 ;  /* 0x000000010707b824 */ /* 0x000fe400078e0a0b */
[----:B------:R-:W-:-:S03]  /*0550*/  @!P3 VIADD R8, R8, 0x1 ;  /* 0x000000010808b836 */ /* 0x000fc60000000000 */
[----:B------:R-:W-:Y:S01]  /*0560*/  ISETP.GE.U32.AND P1, PT, R7, R11, PT ;  /* 0x0000000b0700720c */ /* 0x000fe20003f26070 */
[----:B---3--:R-:W-:Y:S02]  /*0570*/  IMAD.MOV R10, RZ, RZ, -R3 ;  /* 0x000000ffff0a7224 */ /* 0x008fe400078e0a03 */
[----:B------:R-:W-:Y:S01]  /*0580*/  @!P0 IMAD.IADD R2, R2, 0x1, -R11 ;  /* 0x0000000102028824 */ /* 0x000fe200078e0a0b */
[----:B------:R-:W-:Y:S01]  /*0590*/  ISETP.NE.AND P0, PT, R6, RZ, PT ;  /* 0x000000ff0600720c */ /* 0x000fe20003f05270 */
[----:B------:R-:W-:Y:S02]  /*05a0*/  IMAD R9, R10, R21, RZ ;  /* 0x000000150a097224 */ /* 0x000fe400078e02ff */
[----:B------:R-:W-:Y:S01]  /*05b0*/  @!P2 IMAD.MOV R2, RZ, RZ, -R2 ;  /* 0x000000ffff02a224 */ /* 0x000fe200078e0a02 */
[----:B--2---:R-:W-:-:S04]  /*05c0*/  SHF.R.U32.HI R98, RZ, 0x5, R0 ;  /* 0x00000005ff627819 */ /* 0x004fc80000011600 */
[----:B------:R-:W-:Y:S01]  /*05d0*/  SEL R7, R5, R2, !P0 ;  /* 0x0000000205077207 */ /* 0x000fe20004000000 */
[----:B------:R-:W-:Y:S01]  /*05e0*/  IMAD.MOV.U32 R2, RZ, RZ, RZ ;  /* 0x000000ffff027224 */ /* 0x000fe200078e00ff */
[----:B------:R-:W-:Y:S01]  /*05f0*/  LOP3.LUT R110, R98, 0x7fffffc, RZ, 0xc0, !PT ;  /* 0x07fffffc626e7812 */ /* 0x000fe200078ec0ff */
[----:B------:R-:W-:Y:S02]  /*0600*/  @P1 VIADD R8, R8, 0x1 ;  /* 0x0000000108081836 */ /* 0x000fe40000000000 */
[----:B------:R-:W-:Y:S01]  /*0610*/  IMAD.HI.U32 R6, R3, R9, R2 ;  /* 0x0000000903067227 */ /* 0x000fe200078e0002 */
[--C-:B------:R-:W-:Y:S02]  /*0620*/  SHF.R.U32.HI R9, RZ, 0x3, R0.reuse ;  /* 0x00000003ff097819 */ /* 0x100fe40000011600 */
[----:B------:R-:W-:Y:S01]  /*0630*/  SHF.R.U32.HI R2, RZ, 0x4, R0 ;  /* 0x00000004ff027819 */ /* 0x000fe20000011600 */
[----:B------:R-:W-:Y:S01]  /*0640*/  IMAD.IADD R3, R4, 0x1, R7 ;  /* 0x0000000104037824 */ /* 0x000fe200078e0207 */
[----:B------:R-:W-:Y:S01]  /*0650*/  SGXT.U32 R9, R9, 0x5 ;  /* 0x000000050909781a */ /* 0x000fe20000000000 */
[----:B------:R-:W-:Y:S01]  /*0660*/  @!P4 IMAD.MOV R8, RZ, RZ, -R8 ;  /* 0x000000ffff08c224 */ /* 0x000fe200078e0a08 */
[----:B------:R-:W-:Y:S01]  /*0670*/  IABS R7, R17 ;  /* 0x0000001100077213 */ /* 0x000fe20000000000 */
[----:B------:R-:W-:Y:S01]  /*0680*/  IMAD.SHL.U32 R3, R3, 0x80, RZ ;  /* 0x0000008003037824 */ /* 0x000fe200078e00ff */
[----:B------:R-:W-:-:S02]  /*0690*/  SGXT.U32 R2, R2, 0x4 ;  /* 0x000000040202781a */ /* 0x000fc40000000000 */
[----:B------:R-:W-:Y:S01]  /*06a0*/  SEL R4, R5, R8, !P0 ;  /* 0x0000000805047207 */ /* 0x000fe20004000000 */
[----:B------:R-:W-:Y:S01]  /*06b0*/  IMAD.MOV R14, RZ, RZ, -R7 ;  /* 0x000000ffff0e7224 */ /* 0x000fe200078e0a07 */
[----:B------:R-:W-:Y:S02]  /*06c0*/  LOP3.LUT R8, R3, 0x40, R9, 0xfe, !PT ;  /* 0x0000004003087812 */ /* 0x000fe400078efe09 */
[----:B------:R-:W-:Y:S01]  /*06d0*/  LOP3.LUT R5, R3, R9, RZ, 0xfc, !PT ;  /* 0x0000000903057212 */ /* 0x000fe200078efcff */
[----:B------:R-:W-:Y:S01]  /*06e0*/  IMAD.SHL.U32 R4, R4, 0x80, RZ ;  /* 0x0000008004047824 */ /* 0x000fe200078e00ff */
[----:B------:R-:W-:Y:S02]  /*06f0*/  LOP3.LUT R7, R3, 0x20, R9, 0xfe, !PT ;  /* 0x0000002003077812 */ /* 0x000fe400078efe09 */
[----:B------:R-:W-:Y:S02]  /*0700*/  IABS R13, R8 ;  /* 0x00000008000d7213 */ /* 0x000fe40000000000 */
[----:B------:R-:W-:-:S02]  /*0710*/  LOP3.LUT R23, R3, 0x60, R9, 0xfe, !PT ;  /* 0x0000006003177812 */ /* 0x000fc400078efe09 */
[----:B------:R-:W-:Y:S02]  /*0720*/  IABS R10, R5 ;  /* 0x00000005000a7213 */ /* 0x000fe40000000000 */
[----:B------:R-:W-:Y:S02]  /*0730*/  ISETP.GE.AND P2, PT, R7, RZ, PT ;  /* 0x000000ff0700720c */ /* 0x000fe40003f46270 */
[----:B------:R-:W-:Y:S01]  /*0740*/  IABS R11, R7 ;  /* 0x00000007000b7213 */ /* 0x000fe20000000000 */
[C---:B------:R-:W-:Y:S01]  /*0750*/  IMAD.HI.U32 R7, R6.reuse, R13, RZ ;  /* 0x0000000d06077227 */ /* 0x040fe200078e00ff */
[----:B------:R-:W-:Y:S02]  /*0760*/  IABS R15, R23 ;  /* 0x00000017000f7213 */ /* 0x000fe40000000000 */
[----:B------:R-:W-:Y:S01]  /*0770*/  LOP3.LUT R2, R3, R2, RZ, 0xfc, !PT ;  /* 0x0000000203027212 */ /* 0x000fe200078efcff */
[----:B------:R-:W-:Y:S01]  /*0780*/  IMAD.HI.U32 R3, R6, R10, RZ ;  /* 0x0000000a06037227 */ /* 0x000fe200078e00ff */
[----:B------:R-:W-:-:S02]  /*0790*/  ISETP.GE.AND P0, PT, R5, RZ, PT ;  /* 0x000000ff0500720c */ /* 0x000fc40003f06270 */
[----:B------:R-:W-:Y:S01]  /*07a0*/  LOP3.LUT R29, R4, 0x40, R9, 0xfe, !PT ;  /* 0x00000040041d7812 */ /* 0x000fe200078efe09 */
[----:B------:R-:W-:Y:S01]  /*07b0*/  IMAD.HI.U32 R5, R6, R11, RZ ;  /* 0x0000000b06057227 */ /* 0x000fe200078e00ff */
[----:B------:R-:W-:Y:S02]  /*07c0*/  LOP3.LUT R24, R4, 0x60, R9, 0xfe, !PT ;  /* 0x0000006004187812 */ /* 0x000fe400078efe09 */
[----:B------:R-:W-:Y:S01]  /*07d0*/  ISETP.GE.AND P1, PT, R8, RZ, PT ;  /* 0x000000ff0800720c */ /* 0x000fe20003f26270 */
[-C--:B------:R-:W-:Y:S01]  /*07e0*/  IMAD R13, R7, R14.reuse, R13 ;  /* 0x0000000e070d7224 */ /* 0x080fe200078e020d */
[----:B------:R-:W-:Y:S01]  /*07f0*/  LOP3.LUT R27, R4, 0x20, R9, 0xfe, !PT ;  /* 0x00000020041b7812 */ /* 0x000fe200078efe09 */
[----:B------:R-:W-:Y:S01]  /*0800*/  IMAD.HI.U32 R7, R6, R15, RZ ;  /* 0x0000000f06077227 */ /* 0x000fe200078e00ff */
[----:B------:R-:W-:Y:S02]  /*0810*/  LOP3.LUT R6, R9, 0x40, RZ, 0xfc, !PT ;  /* 0x0000004009067812 */ /* 0x000fe400078efcff */
[----:B------:R-:W-:Y:S01]  /*0820*/  ISETP.GT.U32.AND P4, PT, R21, R13, PT ;  /* 0x0000000d1500720c */ /* 0x000fe20003f84070 */
[-C--:B------:R-:W-:Y:S01]  /*0830*/  IMAD R10, R3, R14.reuse, R10 ;  /* 0x0000000e030a7224 */ /* 0x080fe200078e020a */
[----:B------:R-:W-:Y:S01]  /*0840*/  LOP3.LUT R25, R4, R9, RZ, 0xfc, !PT ;  /* 0x0000000904197212 */ /* 0x000fe200078efcff */
[-C--:B------:R-:W-:Y:S01]  /*0850*/  IMAD R12, R5, R14.reuse, R11 ;  /* 0x0000000e050c7224 */ /* 0x080fe200078e020b */
[----:B------:R-:W-:Y:S01]  /*0860*/  LOP3.LUT R5, R9, 0x20, RZ, 0xfc, !PT ;  /* 0x0000002009057812 */ /* 0x000fe200078efcff */
[----:B------:R-:W-:Y:S01]  /*0870*/  IMAD R14, R7, R14, R15 ;  /* 0x0000000e070e7224 */ /* 0x000fe200078e020f */
[----:B------:R-:W-:Y:S01]  /*0880*/  ISETP.GT.U32.AND P6, PT, R21, R10, PT ;  /* 0x0000000a1500720c */ /* 0x000fe20003fc4070 */
[----:B------:R-:W-:Y:S01]  /*0890*/  IMAD.HI R15, R29, 0x2aaaaaab, RZ ;  /* 0x2aaaaaab1d0f7827 */ /* 0x000fe200078e02ff */
[----:B------:R-:W-:-:S02]  /*08a0*/  ISETP.GT.U32.AND P3, PT, R21, R12, PT ;  /* 0x0000000c1500720c */ /* 0x000fc40003f64070 */
[----:B------:R-:W-:Y:S01]  /*08b0*/  ISETP.GT.U32.AND P5, PT, R21, R14, PT ;  /* 0x0000000e1500720c */ /* 0x000fe20003fa4070 */
[----:B------:R-:W-:Y:S01]  /*08c0*/  IMAD.HI R19, R24, 0x2aaaaaab, RZ ;  /* 0x2aaaaaab18137827 */ /* 0x000fe200078e02ff */
[----:B------:R-:W-:Y:S02]  /*08d0*/  SHF.R.U32.HI R20, RZ, 0x1f, R15 ;  /* 0x0000001fff147819 */ /* 0x000fe4000001160f */
[----:B------:R-:W-:Y:S01]  /*08e0*/  LOP3.LUT R7, R9, 0x60, RZ, 0xfc, !PT ;  /* 0x0000006009077812 */ /* 0x000fe200078efcff */
[----:B------:R-:W-:Y:S01]  /*08f0*/  @!P4 IMAD.IADD R13, R13, 0x1, -R21 ;  /* 0x000000010d0dc824 */ /* 0x000fe200078e0a15 */
[----:B------:R-:W-:Y:S01]  /*0900*/  SHF.R.U32.HI R22, RZ, 0x1f, R19 ;  /* 0x0000001fff167819 */ /* 0x000fe20000011613 */
[----:B------:R-:W-:Y:S01]  /*0910*/  IMAD.SHL.U32 R3, R0, 0x8, RZ ;  /* 0x0000000800037824 */ /* 0x000fe200078e00ff */
[----:B------:R-:W-:Y:S01]  /*0920*/  LEA.HI R20, R15, R20, RZ, 0x17 ;  /* 0x000000140f147211 */ /* 0x000fe200078fb8ff */
[--C-:B------:R-:W-:Y:S01]  /*0930*/  @!P6 IMAD.IADD R10, R10, 0x1, -R21.reuse ;  /* 0x000000010a0ae824 */ /* 0x100fe200078e0a15 */
[C---:B------:R-:W-:Y:S01]  /*0940*/  ISETP.GT.U32.AND P4, PT, R21.reuse, R13, PT ;  /* 0x0000000d1500720c */ /* 0x040fe20003f84070 */
[--C-:B------:R-:W-:Y:S01]  /*0950*/  @!P3 IMAD.IADD R12, R12, 0x1, -R21.reuse ;  /* 0x000000010c0cb824 */ /* 0x100fe200078e0a15 */
[----:B------:R-:W-:Y:S01]  /*0960*/  LOP3.LUT R8, R3, 0x38, R0, 0x48, !PT ;  /* 0x0000003803087812 */ /* 0x000fe200078e4800 */
[----:B------:R-:W-:Y:S01]  /*0970*/  @!P5 IMAD.IADD R14, R14, 0x1, -R21 ;  /* 0x000000010e0ed824 */ /* 0x000fe200078e0a15 */
[----:B------:R-:W-:Y:S01]  /*0980*/  ISETP.GT.U32.AND P6, PT, R21, R10, PT ;  /* 0x0000000a1500720c */ /* 0x000fe20003fc4070 */
[----:B------:R-:W-:Y:S01]  /*0990*/  IMAD.HI R11, R27, 0x2aaaaaab, RZ ;  /* 0x2aaaaaab1b0b7827 */ /* 0x000fe200078e02ff */
[----:B------:R-:W-:-:S02]  /*09a0*/  ISETP.GT.U32.AND P5, PT, R21, R12, PT ;  /* 0x0000000c1500720c */ /* 0x000fc40003fa4070 */
[----:B------:R-:W-:Y:S01]  /*09b0*/  ISETP.GT.U32.AND P3, PT, R21, R14, PT ;  /* 0x0000000e1500720c */ /* 0x000fe20003f64070 */
[--C-:B------:R-:W-:Y:S01]  /*09c0*/  IMAD R5, R5, 0x40, R8.reuse ;  /* 0x0000004005057824 */ /* 0x100fe200078e0208 */
[----:B------:R-:W-:Y:S01]  /*09d0*/  LEA.HI R19, R19, R22, RZ, 0x17 ;  /* 0x0000001613137211 */ /* 0x000fe200078fb8ff */
[----:B------:R-:W-:Y:S01]  /*09e0*/  IMAD R22, R20, -0xc00, R29 ;  /* 0xfffff40014167824 */ /* 0x000fe200078e021d */
[----:B------:R-:W-:Y:S01]  /*09f0*/  SHF.R.U32.HI R18, RZ, 0x1f, R11 ;  /* 0x0000001fff127819 */ /* 0x000fe2000001160b */
[--C-:B------:R-:W-:Y:S02]  /*0a00*/  @!P4 IMAD.IADD R13, R13, 0x1, -R21.reuse ;  /* 0x000000010d0dc824 */ /* 0x100fe400078e0a15 */
[--C-:B------:R-:W-:Y:S01]  /*0a10*/  IMAD R6, R6, 0x40, R8.reuse ;  /* 0x0000004006067824 */ /* 0x100fe200078e0208 */
[----:B------:R-:W-:Y:S01]  /*0a20*/  LEA.HI R18, R11, R18, RZ, 0x17 ;  /* 0x000000120b127211 */ /* 0x000fe200078fb8ff */
[--C-:B------:R-:W-:Y:S01]  /*0a30*/  @!P6 IMAD.IADD R10, R10, 0x1, -R21.reuse ;  /* 0x000000010a0ae824 */ /* 0x100fe200078e0a15 */
[----:B------:R-:W-:Y:S01]  /*0a40*/  ISETP.GE.AND P6, PT, R23, RZ, PT ;  /* 0x000000ff1700720c */ /* 0x000fe20003fc6270 */
[--C-:B------:R-:W-:Y:S01]  /*0a50*/  @!P5 IMAD.IADD R12, R12, 0x1, -R21.reuse ;  /* 0x000000010c0cd824 */ /* 0x100fe200078e0a15 */
[----:B------:R-:W-:Y:S01]  /*0a60*/  LOP3.LUT R11, RZ, R17, RZ, 0x33, !PT ;  /* 0x00000011ff0b7212 */ /* 0x000fe200078e33ff */
[----:B------:R-:W-:Y:S01]  /*0a70*/  @!P3 IMAD.IADD R14, R14, 0x1, -R21 ;  /* 0x000000010e0eb824 */ /* 0x000fe200078e0a15 */
[----:B------:R-:W-:Y:S01]  /*0a80*/  ISETP.NE.AND P3, PT, R17, RZ, PT ;  /* 0x000000ff1100720c */ /* 0x000fe20003f65270 */
[----:B------:R-:W2:Y:S01]  /*0a90*/  LDC.64 R20, c[0x0][0x218] ;  /* 0x00008600ff147b82 */ /* 0x000ea20000000a00 */
[--C-:B------:R-:W-:Y:S01]  /*0aa0*/  IMAD R7, R7, 0x40, R8.reuse ;  /* 0x0000004007077824 */ /* 0x100fe200078e0208 */
[----:B------:R-:W-:Y:S01]  /*0ab0*/  LEA R35, R6, UR14, 0x1 ;  /* 0x0000000e06237c11 */ /* 0x000fe2000f8e08ff */
[----:B------:R-:W-:-:S02]  /*0ac0*/  IMAD R8, R9, 0x40, R8 ;  /* 0x0000004009087824 */ /* 0x000fc400078e0208 */
[----:B------:R-:W-:Y:S01]  /*0ad0*/  IMAD.HI R9, R25, 0x2aaaaaab, RZ ;  /* 0x2aaaaaab19097827 */ /* 0x000fe200078e02ff */
[----:B------:R-:W-:-:S03]  /*0ae0*/  LEA R37, R7, UR14, 0x1 ;  /* 0x0000000e07257c11 */ /* 0x000fc6000f8e08ff */
[----:B------:R-:W-:Y:S01]  /*0af0*/  @!P0 IMAD.MOV R10, RZ, RZ, -R10 ;  /* 0x000000ffff0a8224 */ /* 0x000fe200078e0a0a */
[----:B------:R-:W-:Y:S01]  /*0b00*/  SHF.R.U32.HI R16, RZ, 0x1f, R9 ;  /* 0x0000001fff107819 */ /* 0x000fe20000011609 */
[----:B------:R-:W-:Y:S02]  /*0b10*/  @!P2 IMAD.MOV R12, RZ, RZ, -R12 ;  /* 0x000000ffff0ca224 */ /* 0x000fe400078e0a0c */
[----:B------:R-:W-:Y:S01]  /*0b20*/  @!P1 IMAD.MOV R13, RZ, RZ, -R13 ;  /* 0x000000ffff0d9224 */ /* 0x000fe200078e0a0d */
[----:B------:R-:W-:Y:S01]  /*0b30*/  LEA.HI R16, R9, R16, RZ, 0x17 ;  /* 0x0000001009107211 */ /* 0x000fe200078fb8ff */
[----:B------:R-:W-:Y:S01]  /*0b40*/  @!P6 IMAD.MOV R14, RZ, RZ, -R14 ;  /* 0x000000ffff0ee224 */ /* 0x000fe200078e0a0e */
[----:B------:R-:W-:Y:S01]  /*0b50*/  LOP3.LUT R9, R3, 0x38, RZ, 0xc0, !PT ;  /* 0x0000003803097812 */ /* 0x000fe200078ec0ff */
[----:B------:R-:W-:Y:S01]  /*0b60*/  IMAD R18, R18, -0xc00, R27 ;  /* 0xfffff40012127824 */ /* 0x000fe200078e021b */
[C---:B------:R-:W-:Y:S01]  /*0b70*/  SEL R10, R11.reuse, R10, !P3 ;  /* 0x0000000a0b0a7207 */ /* 0x040fe20005800000 */
[----:B------:R-:W-:Y:S01]  /*0b80*/  IMAD R16, R16, -0xc00, R25 ;  /* 0xfffff40010107824 */ /* 0x000fe200078e0219 */
[----:B------:R-:W-:Y:S01]  /*0b90*/  SEL R12, R11, R12, !P3 ;  /* 0x0000000c0b0c7207 */ /* 0x000fe20005800000 */
[----:B------:R-:W-:Y:S01]  /*0ba0*/  IMAD R24, R19, -0xc00, R24 ;  /* 0xfffff40013187824 */ /* 0x000fe200078e0218 */
[C---:B------:R-:W-:Y:S01]  /*0bb0*/  SEL R26, R11.reuse, R13, !P3 ;  /* 0x0000000d0b1a7207 */ /* 0x040fe20005800000 */
[--C-:B------:R-:W-:Y:S01]  /*0bc0*/  IMAD R13, R10, 0xc00, R9.reuse ;  /* 0x00000c000a0d7824 */ /* 0x100fe200078e0209 */
[----:B------:R-:W-:Y:S01]  /*0bd0*/  SEL R14, R11, R14, !P3 ;  /* 0x0000000e0b0e7207 */ /* 0x000fe20005800000 */
[--C-:B------:R-:W-:Y:S01]  /*0be0*/  IMAD R15, R12, 0xc00, R9.reuse ;  /* 0x00000c000c0f7824 */ /* 0x100fe200078e0209 */
[----:B------:R-:W-:Y:S01]  /*0bf0*/  LEA R25, R8, UR14, 0x1 ;  /* 0x0000000e08197c11 */ /* 0x000fe2000f8e08ff */
[--C-:B------:R-:W-:Y:S01]  /*0c00*/  IMAD R23, R16, 0xc00, R9.reuse ;  /* 0x00000c0010177824 */ /* 0x100fe200078e0209 */
[----:B------:R-:W-:Y:S01]  /*0c10*/  LEA R27, R5, UR14, 0x1 ;  /* 0x0000000e051b7c11 */ /* 0x000fe2000f8e08ff */
[----:B------:R-:W-:-:S02]  /*0c20*/  IMAD R29, R18, 0xc00, R9 ;  /* 0x00000c00121d7824 */ /* 0x000fc400078e0209 */
[--C-:B------:R-:W-:Y:S02]  /*0c30*/  IMAD R31, R22, 0xc00, R9.reuse ;  /* 0x00000c00161f7824 */ /* 0x100fe400078e0209 */
[--C-:B------:R-:W-:Y:S02]  /*0c40*/  IMAD R11, R24, 0xc00, R9.reuse ;  /* 0x00000c00180b7824 */ /* 0x100fe400078e0209 */
[--C-:B------:R-:W-:Y:S02]  /*0c50*/  IMAD R19, R26, 0xc00, R9.reuse ;  /* 0x00000c001a137824 */ /* 0x100fe400078e0209 */
[----:B------:R-:W-:Y:S02]  /*0c60*/  IMAD R9, R14, 0xc00, R9 ;  /* 0x00000c000e097824 */ /* 0x000fe400078e0209 */
[----:B--2---:R-:W-:-:S04]  /*0c70*/  IMAD.WIDE R12, R13, 0x2, R20 ;  /* 0x000000020d0c7825 */ /* 0x004fc800078e0214 */
[--C-:B------:R-:W-:Y:S01]  /*0c80*/  IMAD.WIDE R14, R15, 0x2, R20.reuse ;  /* 0x000000020f0e7825 */ /* 0x100fe200078e0214 */
[----:B------:R-:W-:Y:S01]  /*0c90*/  @!PT LDS RZ, [RZ] ;  /* 0x00000000fffff984 */ /* 0x000fe20000000800 */
[----:B------:R-:W-:Y:S01]  /*0ca0*/  @!PT LDS RZ, [RZ] ;  /* 0x00000000fffff984 */ /* 0x000fe20000000800 */
[----:B------:R-:W-:Y:S01]  /*0cb0*/  @!PT LDS RZ, [RZ] ;  /* 0x00000000fffff984 */ /* 0x000fe20000000800 */
[----:B------:R-:W-:Y:S01]  /*0cc0*/  LDGSTS.E.BYPASS.128 [R25], desc[UR18][R12.64] ;  /* 0x000000000c197fae */ /* 0x000fe2000b901c52 */
[----:B------:R-:W-:Y:S02]  /*0cd0*/  IADD3 R100, P0, R12, 0x200, RZ ;  /* 0x000002000c647810 */ /* 0x000fe40007f1e0ff */
[--C-:B------:R-:W-:Y:S01]  /*0ce0*/  IMAD.WIDE R18, R19, 0x2, R20.reuse ;  /* 0x0000000213127825 */ /* 0x100fe200078e0214 */
[----:B------:R-:W-:Y:S03]  /*0cf0*/  LDGSTS.E.BYPASS.128 [R27], desc[UR18][R14.64] ;  /* 0x000000000e1b7fae */ /* 0x000fe6000b901c52 */
[----:B------:R-:W-:Y:S01]  /*0d00*/  IMAD.WIDE R20, R9, 0x2, R20 ;  /* 0x0000000209147825 */ /* 0x000fe200078e0214 */
[----:B------:R-:W-:Y:S01]  /*0d10*/  LDGSTS.E.BYPASS.128 [R35], desc[UR18][R18.64] ;  /* 0x0000000012237fae */ /* 0x000fe2000b901c52 */
[----:B------:R-:W-:-:S02]  /*0d20*/  IADD3 R9, P1, R14, 0x200, RZ ;  /* 0x000002000e097810 */ /* 0x000fc40007f3e0ff */
[--C-:B-----5:R-:W-:Y:S01]  /*0d30*/  IMAD.WIDE R22, R23, 0x2, R32.reuse ;  /* 0x0000000217167825 */ /* 0x120fe200078e0220 */
[----:B------:R-:W-:Y:S03]  /*0d40*/  LDGSTS.E.BYPASS.128 [R37], desc[UR18][R20.64] ;  /* 0x0000000014257fae */ /* 0x000fe6000b901c52 */
[--C-:B------:R-:W-:Y:S01]  /*0d50*/  IMAD.WIDE R28, R29, 0x2, R32.reuse ;  /* 0x000000021d1c7825 */ /* 0x100fe200078e0220 */
[----:B------:R-:W0:Y:S03]  /*0d60*/  LDGDEPBAR ;  /* 0x00000000000079af */ /* 0x000e260000000000 */
[----:B------:R-:W-:Y:S01]  /*0d70*/  IMAD.WIDE R30, R31, 0x2, R32 ;  /* 0x000000021f1e7825 */ /* 0x000fe200078e0220 */
[----:B------:R-:W-:Y:S01]  /*0d80*/  LDGSTS.E.BYPASS.128 [R25+0x14000], desc[UR18][R22.64] ;  /* 0x1400000016197fae */ /* 0x000fe2000b901c52 */
[----:B------:R-:W-:-:S02]  /*0d90*/  IADD3 R96, P2, R28, 0x200, RZ ;  /* 0x000002001c607810 */ /* 0x000fc40007f5e0ff */
[----:B------:R-:W-:Y:S01]  /*0da0*/  IMAD.WIDE R32, R11, 0x2, R32 ;  /* 0x000000020b207825 */ /* 0x000fe200078e0220 */
[----:B------:R-:W-:Y:S03]  /*0db0*/  LDGSTS.E.BYPASS.128 [R27+0x14000], desc[UR18][R28.64] ;  /* 0x140000001c1b7fae */ /* 0x000fe6000b901c52 */
[----:B------:R-:W-:Y:S01]  /*0dc0*/  IMAD.X R10, RZ, RZ, R13, P0 ;  /* 0x000000ffff0a7224 */ /* 0x000fe200000e060d */
[----:B------:R-:W-:Y:S01]  /*0dd0*/  LDGSTS.E.BYPASS.128 [R35+0x14000], desc[UR18][R30.64] ;  /* 0x140000001e237fae */ /* 0x000fe2000b901c52 */
[----:B------:R-:W-:Y:S01]  /*0de0*/  IADD3 R16, P0, R18, 0x200, RZ ;  /* 0x0000020012107810 */ /* 0x000fe20007f1e0ff */
[----:B------:R-:W-:Y:S01]  /*0df0*/  IMAD.X R11, RZ, RZ, R15, P1 ;  /* 0x000000ffff0b7224 */ /* 0x000fe200008e060f */
[----:B------:R-:W-:Y:S01]  /*0e00*/  IADD3 R91, P1, R20, 0x200, RZ ;  /* 0x00000200145b7810 */ /* 0x000fe20007f3e0ff */
[----:B------:R-:W-:Y:S01]  /*0e10*/  LDGSTS.E.BYPASS.128 [R37+0x14000], desc[UR18][R32.64] ;  /* 0x1400000020257fae */ /* 0x000fe2000b901c52 */
[----:B------:R-:W-:-:S02]  /*0e20*/  IMAD.X R109, RZ, RZ, R29, P2 ;  /* 0x000000ffff6d7224 */ /* 0x000fc400010e061d */
[----:B------:R-:W-:Y:S01]  /*0e30*/  IMAD.X R90, RZ, RZ, R19, P0 ;  /* 0x000000ffff5a7224 */ /* 0x000fe200000e0613 */
[----:B------:R-:W0:Y:S01]  /*0e40*/  LDGDEPBAR ;  /* 0x00000000000079af */ /* 0x000e220000000000 */
[----:B------:R-:W-:Y:S01]  /*0e50*/  BAR.SYNC.DEFER_BLOCKING 0x0 ;  /* 0x0000000000007b1d */ /* 0x000fe20000010000 */
[----:B------:R-:W-:Y:S01]  /*0e60*/  IADD3 R95, P0, R22, 0x200, RZ ;  /* 0x00000200165f7810 */ /* 0x000fe20007f1e0ff */
[----:B------:R-:W-:Y:S01]  /*0e70*/  IMAD.X R94, RZ, RZ, R21, P1 ;  /* 0x000000ffff5e7224 */ /* 0x000fe200008e0615 */
[----:B------:R-:W-:-:S03]  /*0e80*/  IADD3 R106, P1, R30, 0x200, RZ ;  /* 0x000002001e6a7810 */ /* 0x000fc60007f3e0ff */
[----:B------:R-:W-:Y:S01]  /*0e90*/  IMAD.X R97, RZ, RZ, R23, P0 ;  /* 0x000000ffff617224 */ /* 0x000fe200000e0617 */
[----:B------:R-:W-:Y:S01]  /*0ea0*/  IADD3 R102, P0, R32, 0x200, RZ ;  /* 0x0000020020667810 */ /* 0x000fe20007f1e0ff */
[----:B------:R-:W-:-:S04]  /*0eb0*/  IMAD.X R108, RZ, RZ, R31, P1 ;  /* 0x000000ffff6c7224 */ /* 0x000fc800008e061f */
[----:B------:R-:W-:Y:S01]  /*0ec0*/  IMAD.X R104, RZ, RZ, R33, P0 ;  /* 0x000000ffff687224 */ /* 0x000fe200000e0621 */
[----:B------:R-:W-:Y:S01]  /*0ed0*/  @!PT LDS RZ, [RZ] ;  /* 0x00000000fffff984 */ /* 0x000fe20000000800 */
[----:B------:R-:W-:Y:S01]  /*0ee0*/  @!PT LDS RZ, [RZ] ;  /* 0x00000000fffff984 */ /* 0x000fe20000000800 */
[----:B------:R-:W-:Y:S01]  /*0ef0*/  @!PT LDS RZ, [RZ] ;  /* 0x00000000fffff984 */ /* 0x000fe20000000800 */
[----:B------:R-:W-:Y:S04]  /*0f00*/  LDGSTS.E.BYPASS.128 [R25+0x4000], desc[UR18][R12.64+0x80] ;  /* 0x040000800c197fae */ /* 0x000fe8000b901c52 */
[----:B------:R-:W-:Y:S04]  /*0f10*/  LDGSTS.E.BYPASS.128 [R27+0x4000], desc[UR18][R14.64+0x80] ;  /* 0x040000800e1b7fae */ /* 0x000fe8000b901c52 */
[----:B------:R-:W-:Y:S04]  /*0f20*/  LDGSTS.E.BYPASS.128 [R35+0x4000], desc[UR18][R18.64+0x80] ;  /* 0x0400008012237fae */ /* 0x000fe8000b901c52 */
[----:B------:R-:W-:Y:S04]  /*0f30*/  LDGSTS.E.BYPASS.128 [R37+0x4000], desc[UR18][R20.64+0x80] ;  /* 0x0400008014257fae */ /* 0x000fe8000b901c52 */
[----:B------:R-:W0:Y:S04]  /*0f40*/  LDGDEPBAR ;  /* 0x00000000000079af */ /* 0x000e280000000000 */
[----:B------:R-:W-:Y:S04]  /*0f50*/  LDGSTS.E.BYPASS.128 [R25+0x18000], desc[UR18][R22.64+0x80] ;  /* 0x1800008016197fae */ /* 0x000fe8000b901c52 */
[----:B------:R-:W-:Y:S04]  /*0f60*/  LDGSTS.E.BYPASS.128 [R27+0x18000], desc[UR18][R28.64+0x80] ;  /* 0x180000801c1b7fae */ /* 0x000fe8000b901c52 */
[----:B------:R-:W-:Y:S04]  /*0f70*/  LDGSTS.E.BYPASS.128 [R35+0x18000], desc[UR18][R30.64+0x80] ;  /* 0x180000801e237fae */ /* 0x000fe8000b901c52 */
[----:B------:R-:W-:Y:S04]  /*0f80*/  LDGSTS.E.BYPASS.128 [R37+0x18000], desc[UR18][R32.64+0x80] ;  /* 0x1800008020257fae */ /* 0x000fe8000b901c52 */
[----:B------:R-:W0:Y:S01]  /*0f90*/  LDGDEPBAR ;  /* 0x00000000000079af */ /* 0x000e220000000000 */
[----:B------:R-:W-:Y:S06]  /*0fa0*/  BAR.SYNC.DEFER_BLOCKING 0x0 ;  /* 0x0000000000007b1d */ /* 0x000fec0000010000 */
        /* <DEDUP_REMOVED lines=17> */
[----:B------:R2:W-:Y:S04]  /*10c0*/  LDGSTS.E.BYPASS.128 [R25+0xc000], desc[UR18][R12.64+0x180] ;  /* 0x0c0001800c197fae */ /* 0x0005e8000b901c52 */
[----:B------:R-:W-:Y:S04]  /*10d0*/  LDGSTS.E.BYPASS.128 [R27+0xc000], desc[UR18][R14.64+0x180] ;  /* 0x0c0001800e1b7fae */ /* 0x000fe8000b901c52 */
[----:B------:R-:W-:Y:S04]  /*10e0*/  LDGSTS.E.BYPASS.128 [R35+0xc000], desc[UR18][R18.64+0x180] ;  /* 0x0c00018012237fae */ /* 0x000fe8000b901c52 */
[----:B------:R-:W-:Y:S01]  /*10f0*/  LDGSTS.E.BYPASS.128 [R37+0xc000], desc[UR18][R20.64+0x180] ;  /* 0x0c00018014257fae */ /* 0x000fe2000b901c52 */
[----:B--2---:R-:W-:-:S03]  /*1100*/  IMAD.MOV.U32 R12, RZ, RZ, -0x40 ;  /* 0xffffffc0ff0c7424 */ /* 0x004fc600078e00ff */
[----:B------:R-:W0:Y:S04]  /*1110*/  LDGDEPBAR ;  /* 0x00000000000079af */ /* 0x000e280000000000 */
[----:B------:R2:W-:Y:S04]  /*1120*/  LDGSTS.E.BYPASS.128 [R25+0x20000], desc[UR18][R22.64+0x180] ;  /* 0x2000018016197fae */ /* 0x0005e8000b901c52 */
[----:B------:R3:W-:Y:S04]  /*1130*/  LDGSTS.E.BYPASS.128 [R27+0x20000], desc[UR18][R28.64+0x180] ;  /* 0x200001801c1b7fae */ /* 0x0007e8000b901c52 */
[----:B------:R4:W-:Y:S04]  /*1140*/  LDGSTS.E.BYPASS.128 [R35+0x20000], desc[UR18][R30.64+0x180] ;  /* 0x200001801e237fae */ /* 0x0009e8000b901c52 */
[----:B------:R5:W-:Y:S01]  /*1150*/  LDGSTS.E.BYPASS.128 [R37+0x20000], desc[UR18][R32.64+0x180] ;  /* 0x2000018020257fae */ /* 0x000be2000b901c52 */
[----:B-12---:R-:W-:-:S03]  /*1160*/  CS2R R24, SRZ ;  /* 0x0000000000187805 */ /* 0x006fc6000001ff00 */
[----:B------:R-:W0:Y:S01]  /*1170*/  LDGDEPBAR ;  /* 0x00000000000079af */ /* 0x000e220000000000 */
[----:B---3--:R-:W-:Y:S02]  /*1180*/  CS2R R26, SRZ ;  /* 0x00000000001a7805 */ /* 0x008fe4000001ff00 */
[----:B------:R-:W-:Y:S02]  /*1190*/  CS2R R28, SRZ ;  /* 0x00000000001c7805 */ /* 0x000fe4000001ff00 */
[----:B----4-:R-:W-:Y:S02]  /*11a0*/  CS2R R30, SRZ ;  /* 0x00000000001e7805 */ /* 0x010fe4000001ff00 */
[----:B------:R-:W-:Y:S02]  /*11b0*/  CS2R R34, SRZ ;  /* 0x0000000000227805 */ /* 0x000fe4000001ff00 */
[----:B-----5:R-:W-:Y:S02]  /*11c0*/  CS2R R32, SRZ ;  /* 0x0000000000207805 */ /* 0x020fe4000001ff00 */
[----:B------:R-:W-:-:S07]  /*11d0*/  CS2R R36, SRZ ;  /* 0x0000000000247805 */ /* 0x000fce000001ff00 */
.L_x_0:
[----:B------:R-:W1:Y:S01]  /*11e0*/  SHFL.IDX PT, R13, R110, RZ, 0x1f ;  /* 0x00001fff6e0d7589 */ /* 0x000e6200000e0000 */
[----:B------:R-:W-:Y:S01]  /*11f0*/  UIADD3 UR16, UR16, 0x1, URZ ;  /* 0x0000000110107890 */ /* 0x000fe2000fffe03f */
[----:B------:R-:W-:-:S04]  /*1200*/  DEPBAR.LE SB0, 0x6 ;  /* 0x000081800000791a */ /* 0x000fc80000000000 */
[----:B------:R-:W-:Y:S01]  /*1210*/  UISETP.GE.AND UP0, UPT, UR16, 0x5, UPT ;  /* 0x000000051000788c */ /* 0x000fe2000bf06270 */
[----:B------:R-:W-:Y:S01]  /*1220*/  BAR.SYNC.DEFER_BLOCKING 0x0 ;  /* 0x0000000000007b1d */ /* 0x000fe20000010000 */
[----:B------:R-:W-:Y:S01]  /*1230*/  UIADD3 UR15, UR15, 0x1, URZ ;  /* 0x000000010f0f7890 */ /* 0x000fe2000fffe03f */
[----:B------:R-:W-:Y:S01]  /*1240*/  VIADD R99, R12, 0x40 ;  /* 0x000000400c637836 */ /* 0x000fe20000000000 */
[----:B------:R-:W-:Y:S01]  /*1250*/  USEL UR16, UR16, URZ, !UP0 ;  /* 0x0000003f10107287 */ /* 0x000fe2000c000000 */
[----:B------:R-:W-:Y:S02]  /*1260*/  IADD3 R22, P1, R100, UR4, RZ ;  /* 0x0000000464167c10 */ /* 0x000fe4000ff3e0ff */
[----:B------:R-:W-:Y:S01]  /*1270*/  UMOV UR11, 0x40000040 ;  /* 0x40000040000b7882 */ /* 0x000fe20000000000 */
[----:B------:R-:W-:Y:S02]  /*1280*/  ISETP.GE.U32.AND P0, PT, R99, 0xb00, PT ;  /* 0x00000b006300780c */ /* 0x000fe40003f06070 */
[----:B------:R-:W-:-:S02]  /*1290*/  IADD3.X R23, R10, UR5, RZ, P1, !PT ;  /* 0x000000050a177c10 */ /* 0x000fc40008ffe4ff */
[----:B------:R-:W-:Y:S02]  /*12a0*/  IADD3 R88, P1, R16, UR4, RZ ;  /* 0x0000000410587c10 */ /* 0x000fe4000ff3e0ff */
[----:B------:R-:W-:Y:S02]  /*12b0*/  IADD3 R92, P2, R9, UR4, RZ ;  /* 0x00000004095c7c10 */ /* 0x000fe4000ff5e0ff */
[----:B------:R-:W-:Y:S02]  /*12c0*/  IADD3.X R89, R90, UR5, RZ, P1, !PT ;  /* 0x000000055a597c10 */ /* 0x000fe40008ffe4ff */
[----:B-1----:R-:W-:Y:S02]  /*12d0*/  R2UR UR6, R13 ;  /* 0x000000000d0672ca */ /* 0x002fe400000e0000 */
[----:B------:R-:W-:Y:S02]  /*12e0*/  IADD3 R12, P1, R91, UR4, RZ ;  /* 0x000000045b0c7c10 */ /* 0x000fe4000ff3e0ff */
[----:B------:R-:W-:-:S02]  /*12f0*/  IADD3.X R93, R11, UR5, RZ, P2, !PT ;  /* 0x000000050b5d7c10 */ /* 0x000fc400097fe4ff */
[----:B------:R-:W-:Y:S01]  /*1300*/  IADD3 R14, P2, R95, UR4, RZ ;  /* 0x000000045f0e7c10 */ /* 0x000fe2000ff5e0ff */
[----:B------:R-:W-:Y:S01]  /*1310*/  WARPGROUP.ARRIVE ;  /* 0x00000000000079c5 */ /* 0x000fe20000000000 */
[----:B------:R-:W-:Y:S02]  /*1320*/  IADD3 R18, P3, R96, UR4, RZ ;  /* 0x0000000460127c10 */ /* 0x000fe4000ff7e0ff */
[----:B------:R-:W-:Y:S02]  /*1330*/  IADD3.X R13, R94, UR5, RZ, P1, !PT ;  /* 0x000000055e0d7c10 */ /* 0x000fe40008ffe4ff */
[----:B------:R-:W-:Y:S01]  /*1340*/  IADD3 R20, P1, R106, UR4, RZ ;  /* 0x000000046a147c10 */ /* 0x000fe2000ff3e0ff */
[----:B------:R-:W-:Y:S01]  /*1350*/  USHF.L.U32 UR7, UR6, 0x7, URZ ;  /* 0x0000000706077899 */ /* 0x000fe2000800063f */
[----:B------:R-:W-:Y:S01]  /*1360*/  IADD3.X R15, R97, UR5, RZ, P2, !PT ;  /* 0x00000005610f7c10 */ /* 0x000fe200097fe4ff */
[----:B------:R-:W-:Y:S01]  /*1370*/  ULEA UR6, UR16, UR14, 0xe ;  /* 0x0000000e10067291 */ /* 0x000fe2000f8e703f */
[----:B------:R-:W-:Y:S01]  /*1380*/  IADD3.X R19, R109, UR5, RZ, P3, !PT ;  /* 0x000000056d137c10 */ /* 0x000fe20009ffe4ff */
[----:B------:R-:W-:Y:S01]  /*1390*/  ULOP3.LUT UR7, UR7, 0x380, URZ, 0xc0, !UPT ;  /* 0x0000038007077892 */ /* 0x000fe2000f8ec03f */
[----:B------:R-:W-:Y:S01]  /*13a0*/  IADD3.X R21, R108, UR5, RZ, P1, !PT ;  /* 0x000000056c157c10 */ /* 0x000fe20008ffe4ff */
[----:B------:R-:W-:-:S02]  /*13b0*/  USHF.R.U32.HI UR8, URZ, 0x4, UR6 ;  /* 0x000000043f087899 */ /* 0x000fc40008011606 */
[----:B------:R-:W-:Y:S02]  /*13c0*/  UIADD3 UR6, UR6, 0x14000, URZ ;  /* 0x0001400006067890 */ /* 0x000fe4000fffe03f */
[----:B------:R-:W-:Y:S02]  /*13d0*/  ULOP3.LUT UR8, UR8, 0x3fff, URZ, 0xc0, !UPT ;  /* 0x00003fff08087892 */ /* 0x000fe4000f8ec03f */
[----:B------:R-:W-:Y:S02]  /*13e0*/  USHF.R.U32.HI UR6, URZ, 0x4, UR6 ;  /* 0x000000043f067899 */ /* 0x000fe40008011606 */
[----:B------:R-:W-:Y:S02]  /*13f0*/  UIADD3 UR12, UP0, UR7, UR8, URZ ;  /* 0x00000008070c7290 */ /* 0x000fe4000ff1e03f */
[----:B------:R-:W-:Y:S02]  /*1400*/  ULOP3.LUT UR6, UR6, 0x3fff, URZ, 0xc0, !UPT ;  /* 0x00003fff06067892 */ /* 0x000fe4000f8ec03f */
[----:B------:R-:W-:-:S02]  /*1410*/  UIADD3.X UR13, URZ, URZ, URZ, UP0, !UPT ;  /* 0x0000003f3f0d7290 */ /* 0x000fc400087fe43f */
[----:B------:R-:W-:Y:S02]  /*1420*/  ULOP3.LUT UR10, UR6, 0x4000000, URZ, 0xfc, !UPT ;  /* 0x04000000060a7892 */ /* 0x000fe4000f8efc3f */
[----:B------:R-:W-:Y:S02]  /*1430*/  ULOP3.LUT UR8, UR12, 0x4000000, URZ, 0xfc, !UPT ;  /* 0x040000000c087892 */ /* 0x000fe4000f8efc3f */
[----:B------:R-:W-:Y:S01]  /*1440*/  ULOP3.LUT UR9, UR13, 0x40000040, URZ, 0xfc, !UPT ;  /* 0x400000400d097892 */ /* 0x000fe2000f8efc3f */
[----:B------:R-:W-:Y:S01]  /*1450*/  UMOV UR7, URZ ;  /* 0x0000003f00077c82 */ /* 0x000fe20008000000 */
[----:B------:R-:W-:-:S04]  /*1460*/  UISETP.GE.AND UP0, UPT, UR15, 0x5, UPT ;  /* 0x000000050f00788c */ /* 0x000fc8000bf06270 */
[----:B------:R-:W-:-:S03]  /*1470*/  USEL UR15, UR15, URZ, !UP0 ;  /* 0x0000003f0f0f7287 */ /* 0x000fc6000c000000 */
[----:B------:R-:W-:Y:S01]  /*1480*/  HGMMA.64x128x16.F32.BF16 R24, gdesc[UR8], R24 ;  /* 0x01e00000081879f0 */ /* 0x000fe20008701818 */
[----:B------:R-:W-:Y:S01]  /*1490*/  UMOV UR8, 0x4000002 ;  /* 0x0400000200087882 */ /* 0x000fe20000000000 */
[----:B------:R-:W-:Y:S02]  /*14a0*/  UMOV UR9, 0x40000040 ;  /* 0x4000004000097882 */ /* 0x000fe40000000000 */
[----:B------:R-:W-:Y:S02]  /*14b0*/  UIADD3.64 UR10, UR6, UR8, URZ ;  /* 0x00000008060a7297 */ /* 0x000fe4000fffe03f */
[----:B------:R-:W-:-:S09]  /*14c0*/  UIADD3.64 UR8, UR12, UR8, URZ ;  /* 0x000000080c087297 */ /* 0x000fd2000fffe03f */
        /* <DEDUP_REMOVED lines=9> */
[----:B------:R-:W-:Y:S02]  /*1560*/  UIADD3.64 UR8, UR12, UR8, URZ ;  /* 0x000000080c087297 */ /* 0x000fe4000fffe03f */
[----:B------:R-:W-:-:S06]  /*1570*/  ULEA UR6, UR15, UR14, 0xe ;  /* 0x0000000e0f067291 */ /* 0x000fcc000f8e703f */
[----:B------:R-:W-:Y:S02]  /*1580*/  LEA R101, R8, UR6, 0x1 ;  /* 0x0000000608657c11 */ /* 0x000fe4000f8e08ff */
[----:B------:R-:W-:Y:S02]  /*1590*/  LEA R103, R5, UR6, 0x1 ;  /* 0x0000000605677c11 */ /* 0x000fe4000f8e08ff */
[----:B------:R-:W-:Y:S02]  /*15a0*/  LEA R105, R6, UR6, 0x1 ;  /* 0x0000000606697c11 */ /* 0x000fe4000f8e08ff */
[----:B------:R-:W-:Y:S01]  /*15b0*/  LEA R107, R7, UR6, 0x1 ;  /* 0x00000006076b7c11 */ /* 0x000fe2000f8e08ff */
[----:B------:R-:W-:Y:S03]  /*15c0*/  HGMMA.64x128x16.F32.BF16 R24, gdesc[UR8], R24, gsb0 ;  /* 0x01e00000081879f0 */ /* 0x000fe60008001818 */
[----:B------:R-:W-:-:S02]  /*15d0*/  WARPGROUP.DEPBAR.LE gsb0, 0x1 ;  /* 0x00008000000079c5 */ /* 0x000fc40000010100 */
[----:B------:R-:W-:Y:S06]  /*15e0*/  BAR.SYNC.DEFER_BLOCKING 0x0 ;  /* 0x0000000000007b1d */ /* 0x000fec0000010000 */
[----:B------:R-:W-:Y:S01]  /*15f0*/  @!PT LDS RZ, [RZ] ;  /* 0x00000000fffff984 */ /* 0x000fe20000000800 */
[----:B------:R-:W-:Y:S01]  /*1600*/  @!PT LDS RZ, [RZ] ;  /* 0x00000000fffff984 */ /* 0x000fe20000000800 */
[----:B------:R-:W-:Y:S01]  /*1610*/  @!PT LDS RZ, [RZ] ;  /* 0x00000000fffff984 */ /* 0x000fe20000000800 */
[----:B------:R1:W-:Y:S04]  /*1620*/  LDGSTS.E.BYPASS.128 [R101], desc[UR18][R22.64], !P0 ;  /* 0x0000000016657fae */ /* 0x0003e8000c101c52 */
[----:B------:R-:W-:Y:S04]  /*1630*/  LDGSTS.E.BYPASS.128 [R103], desc[UR18][R92.64], !P0 ;  /* 0x000000005c677fae */ /* 0x000fe8000c101c52 */
[----:B------:R-:W-:Y:S01]  /*1640*/  LDGSTS.E.BYPASS.128 [R105], desc[UR18][R88.64], !P0 ;  /* 0x0000000058697fae */ /* 0x000fe2000c101c52 */
[----:B-1----:R-:W-:-:S03]  /*1650*/  IADD3 R22, P4, R102, UR4, RZ ;  /* 0x0000000466167c10 */ /* 0x002fc6000ff9e0ff */
[----:B------:R1:W-:Y:S01]  /*1660*/  LDGSTS.E.BYPASS.128 [R107], desc[UR18][R12.64], !P0 ;  /* 0x000000000c6b7fae */ /* 0x0003e2000c101c52 */
[----:B------:R-:W-:Y:S01]  /*1670*/  UIADD3 UR4, UP0, UR4, 0x80, URZ ;  /* 0x0000008004047890 */ /* 0x000fe2000ff1e03f */
[----:B------:R-:W-:Y:S02]  /*1680*/  IADD3.X R23, R104, UR5, RZ, P4, !PT ;  /* 0x0000000568177c10 */ /* 0x000fe4000a7fe4ff */
[----:B------:R-:W0:Y:S01]  /*1690*/  LDGDEPBAR ;  /* 0x00000000000079af */ /* 0x000e220000000000 */
[----:B------:R-:W-:-:S03]  /*16a0*/  UIADD3.X UR5, URZ, UR5, URZ, UP0, !UPT ;  /* 0x000000053f057290 */ /* 0x000fc600087fe43f */
[----:B------:R2:W-:Y:S04]  /*16b0*/  LDGSTS.E.BYPASS.128 [R101+0x14000], desc[UR18][R14.64], !P0 ;  /* 0x140000000e657fae */ /* 0x0005e8000c101c52 */
[----:B------:R2:W-:Y:S01]  /*16c0*/  LDGSTS.E.BYPASS.128 [R103+0x14000], desc[UR18][R18.64], !P0 ;  /* 0x1400000012677fae */ /* 0x0005e2000c101c52 */
[----:B-1----:R-:W-:-:S03]  /*16d0*/  IMAD.MOV.U32 R12, RZ, RZ, R99 ;  /* 0x000000ffff0c7224 */ /* 0x002fc600078e0063 */
[----:B------:R2:W-:Y:S04]  /*16e0*/  LDGSTS.E.BYPASS.128 [R105+0x14000], desc[UR18][R20.64], !P0 ;  /* 0x1400000014697fae */ /* 0x0005e8000c101c52 */
[----:B------:R2:W-:Y:S01]  /*16f0*/  LDGSTS.E.BYPASS.128 [R107+0x14000], desc[UR18][R22.64], !P0 ;  /* 0x14000000166b7fae */ /* 0x0005e2000c101c52 */
[----:B------:R-:W-:-:S03]  /*1700*/  ISETP.GE.U32.AND P0, PT, R99, 0xbc0, PT ;  /* 0x00000bc06300780c */ /* 0x000fc60003f06070 */
[----:B------:R-:W0:Y:S10]  /*1710*/  LDGDEPBAR ;  /* 0x00000000000079af */ /* 0x000e340000000000 */
[----:B--2---:R-:W-:Y:S05]  /*1720*/  @!P0 BRA `(.L_x_0) ;  /* 0xfffffff800ac8947 */ /* 0x004fea000383ffff */
[----:B------:R-:W-:Y:S02]  /*1730*/  WARPGROUP.DEPBAR.LE gsb0, 0x0 ;  /* 0x00008000000079c5 */ /* 0x000fe40000010000 */
[----:B------:R-:W-:Y:S01]  /*1740*/  LOP3.LUT R88, R98, 0x7, RZ, 0xc0, !PT ;  /* 0x0000000762587812 */ /* 0x000fe200078ec0ff */
[----:B------:R-:W-:-:S04]  /*1750*/  DEPBAR.LE SB0, 0x0 ;  /* 0x000080000000791a */ /* 0x000fc80000000000 */
[----:B------:R-:W-:Y:S01]  /*1760*/  SHF.R.U32.HI R5, RZ, 0x2, R0 ;  /* 0x00000002ff057819 */ /* 0x000fe20000011600 */
[----:B------:R-:W-:Y:S02]  /*1770*/  IMAD.SHL.U32 R6, R0, 0x2, RZ ;  /* 0x0000000200067824 */ /* 0x000fe400078e00ff */
[----:B------:R-:W-:Y:S01]  /*1780*/  IMAD.SHL.U32 R8, R88, 0x10, RZ ;  /* 0x0000001058087824 */ /* 0x000fe200078e00ff */
[----:B------:R-:W-:Y:S02]  /*1790*/  SGXT.U32 R5, R5, 0x3 ;  /* 0x000000030505781a */ /* 0x000fe40000000000 */
[----:B------:R-:W-:Y:S02]  /*17a0*/  LOP3.LUT R6, R6, 0x6, RZ, 0xc0, !PT ;  /* 0x0000000606067812 */ /* 0x000fe400078ec0ff */
[----:B------:R-:W-:-:S05]  /*17b0*/  LOP3.LUT R5, R8, R5, RZ, 0xfc, !PT ;  /* 0x0000000508057212 */ /* 0x000fca00078efcff */
[----:B------:R-:W-:Y:S02]  /*17c0*/  IMAD R5, R5, 0x88, R6 ;  /* 0x0000008805057824 */ /* 0x000fe400078e0206 */
[----:B------:R-:W1:Y:S03]  /*17d0*/  LDC.64 R6, c[0x0][0x210] ;  /* 0x00008400ff067b82 */ /* 0x000e660000000a00 */
[----:B------:R-:W-:-:S05]  /*17e0*/  LEA R5, R5, UR14, 0x2 ;  /* 0x0000000e05057c11 */ /* 0x000fca000f8e10ff */
[----:B------:R-:W-:Y:S06]  /*17f0*/  BAR.SYNC.DEFER_BLOCKING 0x0 ;  /* 0x0000000000007b1d */ /* 0x000fec0000010000 */
[----:B------:R2:W-:Y:S04]  /*1800*/  STS.64 [R5], R24 ;  /* 0x0000001805007388 */ /* 0x0005e80000000a00 */
[----:B------:R3:W-:Y:S04]  /*1810*/  STS.64 [R5+0x1100], R26 ;  /* 0x0011001a05007388 */ /* 0x0007e80000000a00 */
[----:B------:R-:W-:Y:S04]  /*1820*/  STS.64 [R5+0x20], R28 ;  /* 0x0000201c05007388 */ /* 0x000fe80000000a00 */
[----:B------:R-:W-:Y:S01]  /*1830*/  STS.64 [R5+0x1120], R30 ;  /* 0x0011201e05007388 */ /* 0x000fe20000000a00 */
[----:B--2---:R-:W-:-:S03]  /*1840*/  CS2R R24, SRZ ;  /* 0x0000000000187805 */ /* 0x004fc6000001ff00 */
[----:B------:R-:W-:Y:S01]  /*1850*/  STS.64 [R5+0x40], R32 ;  /* 0x0000402005007388 */ /* 0x000fe20000000a00 */
[----:B---3--:R-:W-:-:S03]  /*1860*/  CS2R R26, SRZ ;  /* 0x00000000001a7805 */ /* 0x008fc6000001ff00 */
[----:B------:R-:W-:Y:S04]  /*1870*/  STS.64 [R5+0x1140], R34 ;  /* 0x0011402205007388 */ /* 0x000fe80000000a00 */
[----:B------:R-:W-:Y:S04]  /*1880*/  STS.64 [R5+0x60], R36 ;  /* 0x0000602405007388 */ /* 0x000fe80000000a00 */
[----:B------:R2:W-:Y:S04]  /*1890*/  STS.64 [R5+0x1160], R38 ;  /* 0x0011602605007388 */ /* 0x0005e80000000a00 */
[----:B------:R-:W-:Y:S04]  /*18a0*/  STS.64 [R5+0x80], R40 ;  /* 0x0000802805007388 */ /* 0x000fe80000000a00 */
[----:B------:R-:W-:Y:S04]  /*18b0*/  STS.64 [R5+0x1180], R42 ;  /* 0x0011802a05007388 */ /* 0x000fe80000000a00 */
[----:B------:R3:W-:Y:S01]  /*18c0*/  STS.64 [R5+0xa0], R44 ;  /* 0x0000a02c05007388 */ /* 0x0007e20000000a00 */
[----:B--2---:R-:W-:-:S03]  /*18d0*/  LOP3.LUT R39, R4, 0x78, R3, 0xf8, !PT ;  /* 0x0000007804277812 */ /* 0x004fc600078ef803 */
[----:B------:R-:W-:Y:S01]  /*18e0*/  STS.64 [R5+0x11a0], R46 ;  /* 0x0011a02e05007388 */ /* 0x000fe20000000a00 */
[C---:B------:R-:W-:Y:S01]  /*18f0*/  ISETP.GE.AND P0, PT, R39.reuse, 0xc00, PT ;  /* 0x00000c002700780c */ /* 0x040fe20003f06270 */
[----:B-1----:R-:W-:Y:S02]  /*1900*/  IMAD.WIDE R36, R39, 0x2, R6 ;  /* 0x0000000227247825 */ /* 0x002fe400078e0206 */
[----:B------:R-:W-:Y:S01]  /*1910*/  STS.64 [R5+0xc0], R48 ;  /* 0x0000c03005007388 */ /* 0x000fe20000000a00 */
[----:B------:R-:W-:-:S03]  /*1920*/  ISETP.LT.AND P1, PT, R2, R17, !P0 ;  /* 0x000000110200720c */ /* 0x000fc60004721270 */
[----:B------:R-:W-:Y:S04]  /*1930*/  STS.64 [R5+0x11c0], R50 ;  /* 0x0011c03205007388 */ /* 0x000fe80000000a00 */
        /* <DEDUP_REMOVED lines=8> */
[----:B------:R1:W-:Y:S04]  /*19c0*/  STS.64 [R5+0x160], R68 ;  /* 0x0001604405007388 */ /* 0x0003e80000000a00 */
[----:B------:R2:W-:Y:S04]  /*19d0*/  STS.64 [R5+0x1260], R70 ;  /* 0x0012604605007388 */ /* 0x0005e80000000a00 */
[----:B------:R-:W-:Y:S04]  /*19e0*/  STS.64 [R5+0x180], R72 ;  /* 0x0001804805007388 */ /* 0x000fe80000000a00 */
[----:B------:R-:W-:Y:S04]  /*19f0*/  STS.64 [R5+0x1280], R74 ;  /* 0x0012804a05007388 */ /* 0x000fe80000000a00 */
[----:B------:R-:W-:Y:S04]  /*1a00*/  STS.64 [R5+0x1a0], R76 ;  /* 0x0001a04c05007388 */ /* 0x000fe80000000a00 */
[----:B------:R-:W-:Y:S04]  /*1a10*/  STS.64 [R5+0x12a0], R78 ;  /* 0x0012a04e05007388 */ /* 0x000fe80000000a00 */
[----:B------:R-:W-:Y:S04]  /*1a20*/  STS.64 [R5+0x1c0], R80 ;  /* 0x0001c05005007388 */ /* 0x000fe80000000a00 */
[----:B------:R-:W-:Y:S04]  /*1a30*/  STS.64 [R5+0x12c0], R82 ;  /* 0x0012c05205007388 */ /* 0x000fe80000000a00 */
[----:B------:R-:W-:Y:S04]  /*1a40*/  STS.64 [R5+0x1e0], R84 ;  /* 0x0001e05405007388 */ /* 0x000fe80000000a00 */
[----:B------:R4:W-:Y:S01]  /*1a50*/  STS.64 [R5+0x12e0], R86 ;  /* 0x0012e05605007388 */ /* 0x0009e20000000a00 */
[----:B------:R-:W-:-:S02]  /*1a60*/  LOP3.LUT R4, R2, 0x10, RZ, 0xfc, !PT ;  /* 0x0000001002047812 */ /* 0x000fc400078efcff */
[----:B------:R-:W-:Y:S02]  /*1a70*/  CS2R R28, SRZ ;  /* 0x00000000001c7805 */ /* 0x000fe4000001ff00 */
[C---:B------:R-:W-:Y:S01]  /*1a80*/  LOP3.LUT R6, R2.reuse, 0x30, RZ, 0xfc, !PT ;  /* 0x0000003002067812 */ /* 0x040fe200078efcff */
[----:B------:R-:W-:Y:S01]  /*1a90*/  BAR.SYNC.DEFER_BLOCKING 0x0 ;  /* 0x0000000000007b1d */ /* 0x000fe20000010000 */
[----:B------:R-:W-:Y:S02]  /*1aa0*/  CS2R R30, SRZ ;  /* 0x00000000001e7805 */ /* 0x000fe4000001ff00 */
[C---:B------:R-:W-:Y:S02]  /*1ab0*/  LOP3.LUT R16, R2.reuse, 0x60, RZ, 0xfc, !PT ;  /* 0x0000006002107812 */ /* 0x040fe400078efcff */
[----:B------:R-:W-:Y:S02]  /*1ac0*/  LOP3.LUT R18, R2, 0x70, RZ, 0xfc, !PT ;  /* 0x0000007002127812 */ /* 0x000fe400078efcff */
[----:B------:R-:W-:-:S02]  /*1ad0*/  P2R R8, PR, RZ, 0x2 ;  /* 0x00000002ff087803 */ /* 0x000fc40000000000 */
[----:B------:R-:W-:Y:S02]  /*1ae0*/  CS2R R10, SRZ ;  /* 0x00000000000a7805 */ /* 0x000fe4000001ff00 */
[----:B------:R-:W-:Y:S02]  /*1af0*/  CS2R R12, SRZ ;  /* 0x00000000000c7805 */ /* 0x000fe4000001ff00 */
[----:B------:R-:W-:Y:S02]  /*1b00*/  CS2R R14, SRZ ;  /* 0x00000000000e7805 */ /* 0x000fe4000001ff00 */
[----:B------:R-:W-:Y:S02]  /*1b10*/  CS2R R20, SRZ ;  /* 0x0000000000147805 */ /* 0x000fe4000001ff00 */
[----:B------:R-:W-:Y:S02]  /*1b20*/  CS2R R22, SRZ ;  /* 0x0000000000167805 */ /* 0x000fe4000001ff00 */
[----:B------:R-:W-:Y:S01]  /*1b30*/  SHF.R.U32.HI R0, RZ, 0x4, R0 ;  /* 0x00000004ff007819 */ /* 0x000fe20000011600 */
[----:B------:R-:W-:Y:S01]  /*1b40*/  IMAD.SHL.U32 R33, R88, 0x2, RZ ;  /* 0x0000000258217824 */ /* 0x000fe200078e00ff */
[----:B---3--:R-:W3:Y:S01]  /*1b50*/  LDC.64 R44, c[0x0][0x228] ;  /* 0x00008a00ff2c7b82 */ /* 0x008ee20000000a00 */
[----:B------:R-:W5:Y:S01]  /*1b60*/  @P1 LDG.E.EL.128 R24, desc[UR18][R36.64] ;  /* 0x0000001224181981 */ /* 0x000f62000c2e1d00 */
[----:B------:R-:W-:-:S02]  /*1b70*/  ISETP.LT.AND P6, PT, R4, R17, !P0 ;  /* 0x000000110400720c */ /* 0x000fc400047c1270 */
[----:B------:R-:W-:Y:S02]  /*1b80*/  LOP3.LUT R4, R2, 0x20, RZ, 0xfc, !PT ;  /* 0x0000002002047812 */ /* 0x000fe400078efcff */
[-C--:B------:R-:W-:Y:S02]  /*1b90*/  ISETP.LT.AND P4, PT, R6, R17.reuse, !P0 ;  /* 0x000000110600720c */ /* 0x080fe40004781270 */
[-C--:B------:R-:W-:Y:S02]  /*1ba0*/  ISETP.LT.AND P5, PT, R4, R17.reuse, !P0 ;  /* 0x000000110400720c */ /* 0x080fe400047a1270 */
[C---:B------:R-:W-:Y:S02]  /*1bb0*/  LOP3.LUT R6, R2.reuse, 0x50, RZ, 0xfc, !PT ;  /* 0x0000005002067812 */ /* 0x040fe400078efcff */
[----:B------:R-:W-:Y:S02]  /*1bc0*/  LOP3.LUT R4, R2, 0x40, RZ, 0xfc, !PT ;  /* 0x0000004002047812 */ /* 0x000fe400078efcff */
[-C--:B------:R-:W-:Y:S01]  /*1bd0*/  ISETP.LT.AND P2, PT, R6, R17.reuse, !P0 ;  /* 0x000000110600720c */ /* 0x080fe20004741270 */
[----:B------:R-:W3:Y:S01]  /*1be0*/  @P6 LDG.E.EL.128 R28, desc[UR18][R36.64] ;  /* 0x00000012241c6981 */ /* 0x000ee2000c2e1d00 */
[----:B------:R-:W-:-:S02]  /*1bf0*/  ISETP.LT.AND P1, PT, R16, R17, !P0 ;  /* 0x000000111000720c */ /* 0x000fc40004721270 */
[----:B-1----:R-:W-:Y:S02]  /*1c00*/  CS2R R68, SRZ ;  /* 0x0000000000447805 */ /* 0x002fe4000001ff00 */
[-C--:B------:R-:W-:Y:S02]  /*1c10*/  ISETP.LT.AND P3, PT, R4, R17.reuse, !P0 ;  /* 0x000000110400720c */ /* 0x080fe40004761270 */
[----:B--2---:R-:W-:Y:S02]  /*1c20*/  CS2R R70, SRZ ;  /* 0x0000000000467805 */ /* 0x004fe4000001ff00 */
[----:B------:R-:W-:Y:S02]  /*1c30*/  ISETP.LT.AND P0, PT, R18, R17, !P0 ;  /* 0x000000111200720c */ /* 0x000fe40004701270 */
[----:B------:R-:W-:Y:S02]  /*1c40*/  P2R R46, PR, RZ, 0x40 ;  /* 0x00000040ff2e7803 */ /* 0x000fe40000000000 */
[----:B----4-:R-:W-:-:S02]  /*1c50*/  CS2R R4, SRZ ;  /* 0x0000000000047805 */ /* 0x010fc4000001ff00 */
[----:B------:R-:W-:Y:S02]  /*1c60*/  ISETP.NE.AND P6, PT, R8, RZ, PT ;  /* 0x000000ff0800720c */ /* 0x000fe40003fc5270 */
[----:B------:R-:W-:Y:S02]  /*1c70*/  CS2R R6, SRZ ;  /* 0x0000000000067805 */ /* 0x000fe4000001ff00 */
[----:B------:R-:W-:Y:S02]  /*1c80*/  CS2R R8, SRZ ;  /* 0x0000000000087805 */ /* 0x000fe4000001ff00 */
[----:B------:R-:W-:Y:S02]  /*1c90*/  CS2R R16, SRZ ;  /* 0x0000000000107805 */ /* 0x000fe4000001ff00 */
[----:B------:R-:W-:Y:S01]  /*1ca0*/  CS2R R18, SRZ ;  /* 0x0000000000127805 */ /* 0x000fe2000001ff00 */
[----:B------:R-:W2:Y:S04]  /*1cb0*/  @P5 LDG.E.EL.128 R68, desc[UR18][R36.64] ;  /* 0x0000001224445981 */ /* 0x000ea8000c2e1d00 */
[----:B------:R-:W4:Y:S04]  /*1cc0*/  @P2 LDG.E.EL.128 R4, desc[UR18][R36.64] ;  /* 0x0000001224042981 */ /* 0x000f28000c2e1d00 */
[----:B------:R-:W2:Y:S04]  /*1cd0*/  @P1 LDG.E.EL.128 R8, desc[UR18][R36.64] ;  /* 0x0000001224081981 */ /* 0x000ea8000c2e1d00 */
[----:B------:R-:W2:Y:S04]  /*1ce0*/  @P3 LDG.E.EL.128 R12, desc[UR18][R36.64] ;  /* 0x00000012240c3981 */ /* 0x000ea8000c2e1d00 */
[----:B------:R-:W4:Y:S04]  /*1cf0*/  @P0 LDG.E.EL.128 R16, desc[UR18][R36.64] ;  /* 0x0000001224100981 */ /* 0x000f28000c2e1d00 */
[----:B------:R1:W4:Y:S01]  /*1d00*/  @P4 LDG.E.EL.128 R20, desc[UR18][R36.64] ;  /* 0x0000001224144981 */ /* 0x000322000c2e1d00 */
[----:B------:R-:W-:-:S02]  /*1d10*/  SGXT.U32 R0, R0, 0x1 ;  /* 0x000000010000781a */ /* 0x000fc40000000000 */
[----:B------:R-:W-:Y:S02]  /*1d20*/  LOP3.LUT R3, R3, 0x78, RZ, 0xc0, !PT ;  /* 0x0000007803037812 */ /* 0x000fe400078ec0ff */
[----:B------:R-:W-:-:S05]  /*1d30*/  LOP3.LUT R0, R33, R0, RZ, 0xfc, !PT ;  /* 0x0000000021007212 */ /* 0x000fca00078efcff */
[----:B------:R-:W-:-:S05]  /*1d40*/  IMAD R0, R0, 0x88, R3 ;  /* 0x0000008800007824 */ /* 0x000fca00078e0203 */
[----:B------:R-:W-:-:S05]  /*1d50*/  LEA R0, R0, UR14, 0x2 ;  /* 0x0000000e00007c11 */ /* 0x000fca000f8e10ff */
[----:B------:R-:W1:Y:S04]  /*1d60*/  LDS.128 R40, [R0] ;  /* 0x0000000000287984 */ /* 0x000e680000000c00 */
[----:B------:R-:W1:Y:S01]  /*1d70*/  LDS.128 R32, [R0+0x10] ;  /* 0x0000100000207984 */ /* 0x000e620000000c00 */
[C---:B-----5:R-:W-:Y:S01]  /*1d80*/  PRMT R3, R24.reuse, 0x7632, R3 ;  /* 0x0000763218037816 */ /* 0x060fe20000000003 */
[----:B-1----:R-:W-:Y:S01]  /*1d90*/  IMAD.U32 R37, R24, 0x10000, RZ ;  /* 0x0001000018257824 */ /* 0x002fe200078e00ff */
[C---:B------:R-:W-:Y:S01]  /*1da0*/  PRMT R24, R25.reuse, 0x7632, R24 ;  /* 0x0000763219187816 */ /* 0x040fe20000000018 */
[----:B------:R-:W-:Y:S01]  /*1db0*/  IMAD.U32 R47, R25, 0x10000, RZ ;  /* 0x00010000192f7824 */ /* 0x000fe200078e00ff */
[----:B------:R-:W-:Y:S01]  /*1dc0*/  PRMT R25, R26, 0x7632, R25 ;  /* 0x000076321a197816 */ /* 0x000fe20000000019 */
[----:B------:R-:W-:-:S02]  /*1dd0*/  IMAD.U32 R36, R3, 0x10000, RZ ;  /* 0x0001000003247824 */ /* 0x000fc400078e00ff */
[----:B------:R-:W-:Y:S01]  /*1de0*/  IMAD.U32 R49, R26, 0x10000, RZ ;  /* 0x000100001a317824 */ /* 0x000fe200078e00ff */
[----:B------:R-:W-:Y:S01]  /*1df0*/  PRMT R26, R27, 0x7632, R26 ;  /* 0x000076321b1a7816 */ /* 0x000fe2000000001a */
[----:B------:R-:W-:Y:S01]  /*1e00*/  FADD R38, R41, R36 ;  /* 0x0000002429267221 */ /* 0x000fe20000000000 */
[----:B------:R-:W-:Y:S01]  /*1e10*/  FADD R37, R40, R37 ;  /* 0x0000002528257221 */ /* 0x000fe20000000000 */
[----:B------:R-:W-:Y:S02]  /*1e20*/  IMAD.U32 R36, R25, 0x10000, RZ ;  /* 0x0001000019247824 */ /* 0x000fe400078e00ff */
[----:B------:R-:W-:Y:S02]  /*1e30*/  IMAD.U32 R27, R27, 0x10000, RZ ;  /* 0x000100001b1b7824 */ /* 0x000fe400078e00ff */
[----:B------:R-:W-:Y:S02]  /*1e40*/  IMAD.U32 R26, R26, 0x10000, RZ ;  /* 0x000100001a1a7824 */ /* 0x000fe400078e00ff */
[----:B------:R-:W-:Y:S01]  /*1e50*/  FADD R33, R33, R36 ;  /* 0x0000002421217221 */ /* 0x000fe20000000000 */
[----:B------:R-:W-:Y:S01]  /*1e60*/  IMAD R3, R2, 0xc00, R39 ;  /* 0x00000c0002037824 */ /* 0x000fe200078e0227 */
[----:B------:R-:W-:-:S02]  /*1e70*/  F2FP.BF16.F32.PACK_AB R48, R38, R37 ;  /* 0x000000252630723e */ /* 0x000fc400000010ff */
[----:B------:R-:W1:Y:S01]  /*1e80*/  LDS.128 R36, [R0+0x2200] ;  /* 0x0022000000247984 */ /* 0x000e620000000c00 */
[----:B------:R-:W-:Y:S02]  /*1e90*/  IMAD.U32 R24, R24, 0x10000, RZ ;  /* 0x0001000018187824 */ /* 0x000fe400078e00ff */
[----:B------:R-:W-:Y:S01]  /*1ea0*/  FADD R27, R34, R27 ;  /* 0x0000001b221b7221 */ /* 0x000fe20000000000 */
[----:B------:R-:W-:Y:S01]  /*1eb0*/  FADD R26, R35, R26 ;  /* 0x0000001a231a7221 */ /* 0x000fe20000000000 */
[----:B------:R-:W-:-:S04]  /*1ec0*/  FADD R43, R43, R24 ;  /* 0x000000182b2b7221 */ /* 0x000fc80000000000 */
[----:B------:R-:W-:Y:S02]  /*1ed0*/  F2FP.BF16.F32.PACK_AB R51, R26, R27 ;  /* 0x0000001b1a33723e */ /* 0x000fe400000010ff */
[----:B------:R-:W5:Y:S01]  /*1ee0*/  LDS.128 R24, [R0+0x2210] ;  /* 0x0022100000187984 */ /* 0x000f620000000c00 */
[----:B------:R-:W-:Y:S01]  /*1ef0*/  FADD R32, R32, R49 ;  /* 0x0000003120207221 */ /* 0x000fe20000000000 */
[C---:B---3--:R-:W-:Y:S01]  /*1f00*/  PRMT R2, R28.reuse, 0x7632, R2 ;  /* 0x000076321c027816 */ /* 0x048fe20000000002 */
[----:B------:R-:W-:Y:S02]  /*1f10*/  IMAD.U32 R35, R28, 0x10000, RZ ;  /* 0x000100001c237824 */ /* 0x000fe400078e00ff */
[----:B------:R-:W-:Y:S01]  /*1f20*/  FADD R42, R42, R47 ;  /* 0x0000002f2a2a7221 */ /* 0x000fe20000000000 */
[C---:B------:R-:W-:Y:S01]  /*1f30*/  PRMT R28, R29.reuse, 0x7632, R28 ;  /* 0x000076321d1c7816 */ /* 0x040fe2000000001c */
[----:B------:R-:W-:Y:S01]  /*1f40*/  IMAD.U32 R41, R29, 0x10000, RZ ;  /* 0x000100001d297824 */ /* 0x000fe200078e00ff */
[----:B------:R-:W-:Y:S01]  /*1f50*/  F2FP.BF16.F32.PACK_AB R50, R33, R32 ;  /* 0x000000202132723e */ /* 0x000fe200000010ff */
[----:B------:R-:W-:Y:S01]  /*1f60*/  IMAD.U32 R2, R2, 0x10000, RZ ;  /* 0x0001000002027824 */ /* 0x000fe200078e00ff */
[----:B------:R-:W-:Y:S01]  /*1f70*/  PRMT R29, R30, 0x7632, R29 ;  /* 0x000076321e1d7816 */ /* 0x000fe2000000001d */
[----:B------:R-:W-:Y:S01]  /*1f80*/  IMAD.WIDE R32, R3, 0x2, R44 ;  /* 0x0000000203207825 */ /* 0x000fe200078e022c */
[----:B------:R-:W-:-:S03]  /*1f90*/  F2FP.BF16.F32.PACK_AB R49, R43, R42 ;  /* 0x0000002a2b31723e */ /* 0x000fc600000010ff */
[----:B------:R-:W-:Y:S02]  /*1fa0*/  IMAD.U32 R28, R28, 0x10000, RZ ;  /* 0x000100001c1c7824 */ /* 0x000fe400078e00ff */
[----:B------:R-:W-:Y:S01]  /*1fb0*/  IMAD.U32 R43, R30, 0x10000, RZ ;  /* 0x000100001e2b7824 */ /* 0x000fe200078e00ff */
[----:B------:R-:W-:Y:S01]  /*1fc0*/  PRMT R30, R31, 0x7632, R30 ;  /* 0x000076321f1e7816 */ /* 0x000fe2000000001e */
[----:B------:R3:W-:Y:S01]  /*1fd0*/  @P6 STG.E.128 desc[UR18][R32.64], R48 ;  /* 0x0000003020006986 */ /* 0x0007e2000c101d12 */
[----:B--2---:R-:W-:Y:S01]  /*1fe0*/  IMAD.U32 R95, R68, 0x10000, RZ ;  /* 0x00010000445f7824 */ /* 0x004fe200078e00ff */
[C---:B----4-:R-:W-:Y:S01]  /*1ff0*/  PRMT R76, R4.reuse, 0x7632, R76 ;  /* 0x00007632044c7816 */ /* 0x050fe2000000004c */
[----:B------:R-:W-:Y:S01]  /*2000*/  IMAD.U32 R97, R69, 0x10000, RZ ;  /* 0x0001000045617824 */ /* 0x000fe200078e00ff */
[----:B------:R-:W-:Y:S01]  /*2010*/  PRMT R80, R5, 0x7632, R80 ;  /* 0x0000763205507816 */ /* 0x000fe20000000050 */
[----:B------:R-:W-:Y:S01]  /*2020*/  IMAD.U32 R77, R4, 0x10000, RZ ;  /* 0x00010000044d7824 */ /* 0x000fe200078e00ff */
[----:B------:R-:W-:Y:S01]  /*2030*/  PRMT R74, R7, 0x7632, R74 ;  /* 0x00007632074a7816 */ /* 0x000fe2000000004a */
[----:B------:R-:W-:Y:S01]  /*2040*/  IMAD.U32 R79, R5, 0x10000, RZ ;  /* 0x00010000054f7824 */ /* 0x000fe200078e00ff */
[----:B------:R-:W-:Y:S01]  /*2050*/  PRMT R52, R10, 0x7632, R52 ;  /* 0x000076320a347816 */ /* 0x000fe20000000034 */
[----:B------:R-:W-:-:S02]  /*2060*/  IMAD.U32 R73, R7, 0x10000, RZ ;  /* 0x0001000007497824 */ /* 0x000fc400078e00ff */
[----:B-1----:R-:W-:Y:S01]  /*2070*/  FADD R37, R37, R2 ;  /* 0x0000000225257221 */ /* 0x002fe20000000000 */
[----:B------:R-:W-:Y:S02]  /*2080*/  IMAD.U32 R2, R29, 0x10000, RZ ;  /* 0x000100001d027824 */ /* 0x000fe400078e00ff */
[--C-:B------:R-:W-:Y:S01]  /*2090*/  FADD R34, R39, R28.reuse ;  /* 0x0000001c27227221 */ /* 0x100fe20000000000 */
[----:B------:R-:W-:Y:S01]  /*20a0*/  PRMT R28, R68, 0x7632, R28 ;  /* 0x00007632441c7816 */ /* 0x000fe2000000001c */
[----:B------:R-:W-:Y:S01]  /*20b0*/  IMAD.U32 R53, R10, 0x10000, RZ ;  /* 0x000100000a357824 */ /* 0x000fe200078e00ff */
[----:B------:R-:W-:Y:S01]  /*20c0*/  PRMT R29, R69, 0x7632, R29 ;  /* 0x00007632451d7816 */ /* 0x000fe2000000001d */
[C---:B------:R-:W-:Y:S01]  /*20d0*/  IMAD.U32 R69, R6.reuse, 0x10000, RZ ;  /* 0x0001000006457824 */ /* 0x040fe200078e00ff */
[----:B------:R-:W-:Y:S01]  /*20e0*/  PRMT R68, R6, 0x7632, R68 ;  /* 0x0000763206447816 */ /* 0x000fe20000000044 */
[C---:B---3--:R-:W-:Y:S01]  /*20f0*/  IMAD.U32 R49, R8.reuse, 0x10000, RZ ;  /* 0x0001000008317824 */ /* 0x048fe200078e00ff */
[----:B------:R-:W-:Y:S01]  /*2100*/  PRMT R48, R8, 0x7632, R48 ;  /* 0x0000763208307816 */ /* 0x000fe20000000030 */
[C---:B------:R-:W-:Y:S01]  /*2110*/  IMAD.U32 R51, R9.reuse, 0x10000, RZ ;  /* 0x0001000009337824 */ /* 0x040fe200078e00ff */
[----:B------:R-:W-:Y:S01]  /*2120*/  PRMT R50, R9, 0x7632, R50 ;  /* 0x0000763209327816 */ /* 0x000fe20000000032 */
[C---:B------:R-:W-:Y:S01]  /*2130*/  IMAD.U32 R55, R11.reuse, 0x10000, RZ ;  /* 0x000100000b377824 */ /* 0x040fe200078e00ff */
[----:B------:R-:W-:Y:S01]  /*2140*/  PRMT R54, R11, 0x7632, R54 ;  /* 0x000076320b367816 */ /* 0x000fe20000000036 */
[----:B------:R-:W-:-:S02]  /*2150*/  IMAD.U32 R31, R31, 0x10000, RZ ;  /* 0x000100001f1f7824 */ /* 0x000fc400078e00ff */
[----:B------:R-:W-:Y:S01]  /*2160*/  FADD R32, R36, R35 ;  /* 0x0000002324207221 */ /* 0x000fe20000000000 */
[----:B------:R-:W-:Y:S01]  /*2170*/  IMAD.U32 R30, R30, 0x10000, RZ ;  /* 0x000100001e1e7824 */ /* 0x000fe200078e00ff */
[----:B------:R-:W1:Y:S01]  /*2180*/  LDS.128 R4, [R0+0x4400] ;  /* 0x0044000000047984 */ /* 0x000e620000000c00 */
[C---:B------:R-:W-:Y:S01]  /*2190*/  PRMT R78, R12.reuse, 0x7632, R78 ;  /* 0x000076320c4e7816 */ /* 0x040fe2000000004e */
[----:B------:R-:W-:Y:S01]  /*21a0*/  IMAD.U32 R87, R12, 0x10000, RZ ;  /* 0x000100000c577824 */ /* 0x000fe200078e00ff */
[C---:B------:R-:W-:Y:S01]  /*21b0*/  PRMT R82, R13.reuse, 0x7632, R82 ;  /* 0x000076320d527816 */ /* 0x040fe20000000052 */
[----:B------:R-:W2:Y:S01]  /*21c0*/  LDS.128 R8, [R0+0x4410] ;  /* 0x0044100000087984 */ /* 0x000ea20000000c00 */
[----:B------:R-:W-:Y:S01]  /*21d0*/  IMAD.U32 R89, R13, 0x10000, RZ ;  /* 0x000100000d597824 */ /* 0x000fe200078e00ff */
[C---:B------:R-:W-:Y:S01]  /*21e0*/  PRMT R84, R14.reuse, 0x7632, R84 ;  /* 0x000076320e547816 */ /* 0x040fe20000000054 */
[----:B------:R-:W-:Y:S01]  /*21f0*/  IMAD.U32 R91, R14, 0x10000, RZ ;  /* 0x000100000e5b7824 */ /* 0x000fe200078e00ff */
[C---:B------:R-:W-:Y:S01]  /*2200*/  PRMT R86, R15.reuse, 0x7632, R86 ;  /* 0x000076320f567816 */ /* 0x040fe20000000056 */
[----:B------:R-:W-:Y:S01]  /*2210*/  IMAD.U32 R93, R15, 0x10000, RZ ;  /* 0x000100000f5d7824 */ /* 0x000fe200078e00ff */
[C---:B------:R-:W-:Y:S01]  /*2220*/  PRMT R58, R17.reuse, 0x7632, R58 ;  /* 0x00007632113a7816 */ /* 0x040fe2000000003a */
[----:B------:R-:W-:Y:S01]  /*2230*/  IMAD.U32 R59, R17, 0x10000, RZ ;  /* 0x00010000113b7824 */ /* 0x000fe200078e00ff */
[----:B------:R-:W3:Y:S01]  /*2240*/  LDS.128 R12, [R0+0x6600] ;  /* 0x00660000000c7984 */ /* 0x000ee20000000c00 */
[----:B------:R-:W-:-:S02]  /*2250*/  VIADD R17, R3, 0x18000 ;  /* 0x0001800003117836 */ /* 0x000fc40000000000 */
[----:B------:R-:W-:Y:S01]  /*2260*/  FADD R33, R38, R41 ;  /* 0x0000002926217221 */ /* 0x000fe20000000000 */
[----:B-----5:R-:W-:Y:S01]  /*2270*/  FADD R24, R24, R43 ;  /* 0x0000002b18187221 */ /* 0x020fe20000000000 */
[----:B------:R-:W-:Y:S01]  /*2280*/  FADD R26, R26, R31 ;  /* 0x0000001f1a1a7221 */ /* 0x000fe20000000000 */
[----:B------:R-:W-:Y:S01]  /*2290*/  FADD R25, R25, R2 ;  /* 0x0000000219197221 */ /* 0x000fe20000000000 */
[----:B------:R-:W-:Y:S01]  /*22a0*/  FADD R27, R27, R30 ;  /* 0x0000001e1b1b7221 */ /* 0x000fe20000000000 */
[----:B------:R-:W-:Y:S01]  /*22b0*/  F2FP.BF16.F32.PACK_AB R32, R37, R32 ;  /* 0x000000202520723e */ /* 0x000fe200000010ff */
[C---:B------:R-:W-:Y:S01]  /*22c0*/  VIADD R47, R3.reuse, 0xc000 ;  /* 0x0000c000032f7836 */ /* 0x040fe20000000000 */
[----:B------:R-:W-:Y:S01]  /*22d0*/  PRMT R56, R16, 0x7632, R56 ;  /* 0x0000763210387816 */ /* 0x000fe20000000038 */
[C---:B------:R-:W-:Y:S01]  /*22e0*/  VIADD R37, R3.reuse, 0x24000 ;  /* 0x0002400003257836 */ /* 0x040fe20000000000 */
[----:B------:R-:W-:Y:S01]  /*22f0*/  PRMT R60, R18, 0x7632, R60 ;  /* 0x00007632123c7816 */ /* 0x000fe2000000003c */
[----:B------:R-:W-:Y:S01]  /*2300*/  VIADD R39, R3, 0x30000 ;  /* 0x0003000003277836 */ /* 0x000fe20000000000 */
[----:B------:R-:W-:Y:S01]  /*2310*/  PRMT R61, R19, 0x7632, R61 ;  /* 0x00007632133d7816 */ /* 0x000fe2000000003d */
[----:B------:R-:W-:-:S02]  /*2320*/  VIADD R41, R3, 0x3c000 ;  /* 0x0003c00003297836 */ /* 0x000fc40000000000 */
[C---:B------:R-:W-:Y:S02]  /*2330*/  VIADD R43, R3.reuse, 0x48000 ;  /* 0x00048000032b7836 */ /* 0x040fe40000000000 */
[----:B------:R-:W-:Y:S01]  /*2340*/  VIADD R31, R3, 0x54000 ;  /* 0x00054000031f7836 */ /* 0x000fe20000000000 */
[----:B------:R-:W-:Y:S01]  /*2350*/  F2FP.BF16.F32.PACK_AB R33, R34, R33 ;  /* 0x000000212221723e */ /* 0x000fe200000010ff */
[----:B------:R-:W-:Y:S02]  /*2360*/  IMAD.U32 R57, R16, 0x10000, RZ ;  /* 0x0001000010397824 */ /* 0x000fe400078e00ff */
[----:B------:R-:W-:Y:S02]  /*2370*/  IMAD.U32 R63, R18, 0x10000, RZ ;  /* 0x00010000123f7824 */ /* 0x000fe400078e00ff */
[----:B------:R-:W-:Y:S02]  /*2380*/  IMAD.U32 R65, R19, 0x10000, RZ ;  /* 0x0001000013417824 */ /* 0x000fe400078e00ff */
[----:B------:R-:W-:Y:S01]  /*2390*/  IMAD.WIDE R2, R17, 0x2, R44 ;  /* 0x0000000211027825 */ /* 0x000fe200078e022c */
[----:B------:R-:W-:Y:S01]  /*23a0*/  F2FP.BF16.F32.PACK_AB R34, R25, R24 ;  /* 0x000000181922723e */ /* 0x000fe200000010ff */
[----:B------:R-:W4:Y:S01]  /*23b0*/  LDS.128 R16, [R0+0x8810] ;  /* 0x0088100000107984 */ /* 0x000f220000000c00 */
[----:B------:R-:W-:-:S03]  /*23c0*/  F2FP.BF16.F32.PACK_AB R35, R27, R26 ;  /* 0x0000001a1b23723e */ /* 0x000fc600000010ff */
[----:B------:R-:W5:Y:S01]  /*23d0*/  LDS.128 R24, [R0+0x8800] ;  /* 0x0088000000187984 */ /* 0x000f620000000c00 */
[----:B------:R-:W-:Y:S01]  /*23e0*/  ISETP.NE.AND P6, PT, R46, RZ, PT ;  /* 0x000000ff2e00720c */ /* 0x000fe20003fc5270 */
[----:B------:R-:W-:Y:S01]  /*23f0*/  IMAD.WIDE R46, R47, 0x2, R44 ;  /* 0x000000022f2e7825 */ /* 0x000fe200078e022c */
[----:B------:R-:W-:Y:S02]  /*2400*/  PRMT R88, R70, 0x7632, R88 ;  /* 0x0000763246587816 */ /* 0x000fe40000000058 */
[----:B------:R-:W-:Y:S02]  /*2410*/  PRMT R62, R71, 0x7632, R62 ;  /* 0x00007632473e7816 */ /* 0x000fe4000000003e */
[----:B------:R-:W-:Y:S02]  /*2420*/  PRMT R64, R20, 0x7632, R64 ;  /* 0x0000763214407816 */ /* 0x000fe40000000040 */
[----:B------:R-:W-:Y:S01]  /*2430*/  PRMT R66, R21, 0x7632, R66 ;  /* 0x0000763215427816 */ /* 0x000fe20000000042 */
[----:B------:R-:W-:-:S02]  /*2440*/  IMAD.U32 R67, R70, 0x10000, RZ ;  /* 0x0001000046437824 */ /* 0x000fc400078e00ff */
[----:B------:R-:W-:Y:S02]  /*2450*/  IMAD.U32 R71, R71, 0x10000, RZ ;  /* 0x0001000047477824 */ /* 0x000fe400078e00ff */
[----:B------:R-:W-:Y:S01]  /*2460*/  IMAD.U32 R88, R88, 0x10000, RZ ;  /* 0x0001000058587824 */ /* 0x000fe200078e00ff */
[----:B------:R1:W-:Y:S01]  /*2470*/  @P6 STG.E.128 desc[UR18][R46.64], R32 ;  /* 0x000000202e006986 */ /* 0x0003e2000c101d12 */
[----:B------:R-:W-:Y:S01]  /*2480*/  IMAD.U32 R62, R62, 0x10000, RZ ;  /* 0x000100003e3e7824 */ /* 0x000fe200078e00ff */
[----:B------:R-:W-:Y:S01]  /*2490*/  PRMT R70, R22, 0x7632, R70 ;  /* 0x0000763216467816 */ /* 0x000fe20000000046 */
[----:B------:R-:W-:Y:S01]  /*24a0*/  IMAD.U32 R94, R28, 0x10000, RZ ;  /* 0x000100001c5e7824 */ /* 0x000fe200078e00ff */
[----:B------:R-:W-:Y:S01]  /*24b0*/  PRMT R72, R23, 0x7632, R72 ;  /* 0x0000763217487816 */ /* 0x000fe20000000048 */
[----:B------:R-:W-:Y:S02]  /*24c0*/  IMAD.U32 R96, R29, 0x10000, RZ ;  /* 0x000100001d607824 */ /* 0x000fe400078e00ff */
[----:B------:R-:W-:-:S02]  /*24d0*/  IMAD.U32 R75, R20, 0x10000, RZ ;  /* 0x00010000144b7824 */ /* 0x000fc400078e00ff */
[----:B------:R-:W-:Y:S02]  /*24e0*/  IMAD.U32 R81, R21, 0x10000, RZ ;  /* 0x0001000015517824 */ /* 0x000fe400078e00ff */
[----:B------:R-:W-:Y:S02]  /*24f0*/  IMAD.U32 R83, R22, 0x10000, RZ ;  /* 0x0001000016537824 */ /* 0x000fe400078e00ff */
[----:B------:R-:W-:Y:S02]  /*2500*/  IMAD.U32 R85, R23, 0x10000, RZ ;  /* 0x0001000017557824 */ /* 0x000fe400078e00ff */
[----:B------:R-:W-:Y:S01]  /*2510*/  IMAD.WIDE R36, R37, 0x2, R44 ;  /* 0x0000000225247825 */ /* 0x000fe200078e022c */
[----:B------:R-:W4:Y:S03]  /*2520*/  LDS.128 R20, [R0+0x6610] ;  /* 0x0066100000147984 */ /* 0x000f260000000c00 */
[----:B-1----:R-:W-:Y:S01]  /*2530*/  FADD R90, R4, R95 ;  /* 0x0000005f045a7221 */ /* 0x002fe20000000000 */
[----:B------:R-:W-:-:S04]  /*2540*/  IMAD.WIDE R38, R39, 0x2, R44 ;  /* 0x0000000227267825 */ /* 0x000fc800078e022c */
[----:B------:R-:W-:Y:S01]  /*2550*/  FADD R92, R6, R97 ;  /* 0x00000061065c7221 */ /* 0x000fe20000000000 */
[----:B--2---:R-:W-:Y:S01]  /*2560*/  FADD R67, R8, R67 ;  /* 0x0000004308437221 */ /* 0x004fe20000000000 */
[----:B------:R-:W-:-:S04]  /*2570*/  IMAD.WIDE R40, R41, 0x2, R44 ;  /* 0x0000000229287825 */ /* 0x000fc800078e022c */
[----:B------:R-:W-:Y:S01]  /*2580*/  FADD R71, R10, R71 ;  /* 0x000000470a477221 */ /* 0x000fe20000000000 */
[----:B------:R-:W-:Y:S01]  /*2590*/  FADD R32, R9, R88 ;  /* 0x0000005809207221 */ /* 0x000fe20000000000 */
[----:B------:R-:W-:-:S04]  /*25a0*/  IMAD.WIDE R42, R43, 0x2, R44 ;  /* 0x000000022b2a7825 */ /* 0x000fc800078e022c */
[----:B------:R-:W-:Y:S01]  /*25b0*/  FADD R34, R11, R62 ;  /* 0x0000003e0b227221 */ /* 0x000fe20000000000 */
[----:B------:R-:W-:Y:S02]  /*25c0*/  IMAD.U32 R64, R64, 0x10000, RZ ;  /* 0x0001000040407824 */ /* 0x000fe400078e00ff */
[----:B------:R-:W-:Y:S02]  /*25d0*/  IMAD.U32 R46, R66, 0x10000, RZ ;  /* 0x00010000422e7824 */ /* 0x000fe400078e00ff */
[----:B------:R-:W-:Y:S01]  /*25e0*/  FADD R95, R5, R94 ;  /* 0x0000005e055f7221 */ /* 0x000fe20000000000 */
[----:B------:R-:W-:-:S04]  /*25f0*/  IMAD.WIDE R44, R31, 0x2, R44 ;  /* 0x000000021f2c7825 */ /* 0x000fc800078e022c */
[----:B------:R-:W-:Y:S01]  /*2600*/  FADD R97, R7, R96 ;  /* 0x0000006007617221 */ /* 0x000fe20000000000 */
[----:B------:R-:W1:Y:S01]  /*2610*/  LDS.128 R28, [R0+0xaa00] ;  /* 0x00aa0000001c7984 */ /* 0x000e620000000c00 */
[----:B---3--:R-:W-:Y:S01]  /*2620*/  FADD R75, R12, R75 ;  /* 0x0000004b0c4b7221 */ /* 0x008fe20000000000 */
[----:B------:R-:W-:Y:S01]  /*2630*/  FADD R81, R14, R81 ;  /* 0x000000510e517221 */ /* 0x000fe20000000000 */
[----:B------:R-:W-:Y:S01]  /*2640*/  FADD R62, R13, R64 ;  /* 0x000000400d3e7221 */ /* 0x000fe20000000000 */
[----:B------:R-:W2:Y:S01]  /*2650*/  LDS.128 R8, [R0+0xcc00] ;  /* 0x00cc000000087984 */ /* 0x000ea20000000c00 */
[----:B------:R-:W-:Y:S01]  /*2660*/  FADD R46, R15, R46 ;  /* 0x0000002e0f2e7221 */ /* 0x000fe20000000000 */
[----:B------:R-:W-:Y:S02]  /*2670*/  IMAD.U32 R84, R84, 0x10000, RZ ;  /* 0x0001000054547824 */ /* 0x000fe400078e00ff */
[----:B------:R-:W3:Y:S01]  /*2680*/  LDS.128 R4, [R0+0xaa10] ;  /* 0x00aa100000047984 */ /* 0x000ee20000000c00 */
[----:B------:R-:W-:-:S03]  /*2690*/  IMAD.U32 R86, R86, 0x10000, RZ ;  /* 0x0001000056567824 */ /* 0x000fc600078e00ff */
[----:B------:R-:W1:Y:S01]  /*26a0*/  LDS.128 R12, [R0+0xcc10] ;  /* 0x00cc1000000c7984 */ /* 0x000e620000000c00 */
[----:B------:R-:W-:Y:S02]  /*26b0*/  IMAD.U32 R78, R78, 0x10000, RZ ;  /* 0x000100004e4e7824 */ /* 0x000fe400078e00ff */
[----:B------:R-:W-:Y:S02]  /*26c0*/  IMAD.U32 R82, R82, 0x10000, RZ ;  /* 0x0001000052527824 */ /* 0x000fe400078e00ff */
[----:B----4-:R-:W-:Y:S01]  /*26d0*/  FADD R91, R16, R91 ;  /* 0x0000005b105b7221 */ /* 0x010fe20000000000 */
[----:B------:R-:W-:Y:S01]  /*26e0*/  FADD R35, R18, R93 ;  /* 0x0000005d12237221 */ /* 0x000fe20000000000 */
[----:B------:R-:W-:Y:S01]  /*26f0*/  FADD R84, R17, R84 ;  /* 0x0000005411547221 */ /* 0x000fe20000000000 */
[----:B------:R-:W-:Y:S01]  /*2700*/  FADD R86, R19, R86 ;  /* 0x0000005613567221 */ /* 0x000fe20000000000 */
[----:B-----5:R-:W-:Y:S01]  /*2710*/  FADD R87, R24, R87 ;  /* 0x0000005718577221 */ /* 0x020fe20000000000 */
[----:B------:R-:W4:Y:S01]  /*2720*/  LDS.128 R16, [R0+0xee00] ;  /* 0x00ee000000107984 */ /* 0x000f220000000c00 */
[----:B------:R-:W-:Y:S01]  /*2730*/  FADD R33, R26, R89 ;  /* 0x000000591a217221 */ /* 0x000fe20000000000 */
[----:B------:R-:W-:Y:S01]  /*2740*/  FADD R78, R25, R78 ;  /* 0x0000004e194e7221 */ /* 0x000fe20000000000 */
[----:B------:R-:W-:-:S02]  /*2750*/  FADD R82, R27, R82 ;  /* 0x000000521b527221 */ /* 0x000fc40000000000 */
[----:B------:R5:W4:Y:S01]  /*2760*/  LDS.128 R24, [R0+0xee10] ;  /* 0x00ee100000187984 */ /* 0x000b220000000c00 */
[----:B------:R-:W-:Y:S02]  /*2770*/  IMAD.U32 R70, R70, 0x10000, RZ ;  /* 0x0001000046467824 */ /* 0x000fe400078e00ff */
[----:B------:R-:W-:Y:S02]  /*2780*/  IMAD.U32 R72, R72, 0x10000, RZ ;  /* 0x0001000048487824 */ /* 0x000fe400078e00ff */
[----:B------:R-:W-:Y:S02]  /*2790*/  IMAD.U32 R76, R76, 0x10000, RZ ;  /* 0x000100004c4c7824 */ /* 0x000fe400078e00ff */
[----:B------:R-:W-:Y:S02]  /*27a0*/  IMAD.U32 R80, R80, 0x10000, RZ ;  /* 0x0001000050507824 */ /* 0x000fe400078e00ff */
[----:B------:R-:W-:Y:S02]  /*27b0*/  IMAD.U32 R48, R48, 0x10000, RZ ;  /* 0x0001000030307824 */ /* 0x000fe400078e00ff */
[----:B------:R-:W-:Y:S01]  /*27c0*/  FADD R85, R22, R85 ;  /* 0x0000005516557221 */ /* 0x000fe20000000000 */
[----:B------:R-:W-:-:S02]  /*27d0*/  IMAD.U32 R68, R68, 0x10000, RZ ;  /* 0x0001000044447824 */ /* 0x000fc400078e00ff */
[----:B------:R-:W-:Y:S02]  /*27e0*/  IMAD.U32 R74, R74, 0x10000, RZ ;  /* 0x000100004a4a7824 */ /* 0x000fe400078e00ff */
[----:B------:R-:W-:Y:S02]  /*27f0*/  IMAD.U32 R50, R50, 0x10000, RZ ;  /* 0x0001000032327824 */ /* 0x000fe400078e00ff */
[----:B------:R-:W-:Y:S01]  /*2800*/  FADD R83, R20, R83 ;  /* 0x0000005314537221 */ /* 0x000fe20000000000 */
[----:B------:R-:W-:Y:S02]  /*2810*/  IMAD.U32 R52, R52, 0x10000, RZ ;  /* 0x0001000034347824 */ /* 0x000fe400078e00ff */
[----:B------:R-:W-:Y:S01]  /*2820*/  FADD R22, R21, R70 ;  /* 0x0000004615167221 */ /* 0x000fe20000000000 */
[----:B------:R-:W-:Y:S02]  /*2830*/  IMAD.U32 R54, R54, 0x10000, RZ ;  /* 0x0001000036367824 */ /* 0x000fe400078e00ff */
[----:B------:R-:W-:Y:S01]  /*2840*/  FADD R72, R23, R72 ;  /* 0x0000004817487221 */ /* 0x000fe20000000000 */
[----:B-1----:R-:W-:Y:S01]  /*2850*/  FADD R28, R28, R77 ;  /* 0x0000004d1c1c7221 */ /* 0x002fe20000000000 */
[----:B------:R-:W-:Y:S01]  /*2860*/  FADD R29, R29, R76 ;  /* 0x0000004c1d1d7221 */ /* 0x000fe20000000000 */
[----:B------:R-:W-:Y:S01]  /*2870*/  FADD R30, R30, R79 ;  /* 0x0000004f1e1e7221 */ /* 0x000fe20000000000 */
[----:B------:R-:W-:Y:S01]  /*2880*/  FADD R31, R31, R80 ;  /* 0x000000501f1f7221 */ /* 0x000fe20000000000 */
[----:B--2---:R-:W-:Y:S01]  /*2890*/  FADD R8, R8, R49 ;  /* 0x0000003108087221 */ /* 0x004fe20000000000 */
[----:B------:R-:W-:Y:S01]  /*28a0*/  FADD R9, R9, R48 ;  /* 0x0000003009097221 */ /* 0x000fe20000000000 */
[----:B---3--:R-:W-:Y:S01]  /*28b0*/  FADD R69, R4, R69 ;  /* 0x0000004504457221 */ /* 0x008fe20000000000 */
[----:B------:R-:W-:Y:S01]  /*28c0*/  FADD R73, R6, R73 ;  /* 0x0000004906497221 */ /* 0x000fe20000000000 */
        /* <DEDUP_REMOVED lines=8> */
[----:B------:R-:W-:Y:S01]  /*2950*/  F2FP.BF16.F32.PACK_AB R4, R95, R90 ;  /* 0x0000005a5f04723e */ /* 0x000fe200000010ff */
[----:B------:R-:W-:Y:S01]  /*2960*/  IMAD.U32 R56, R56, 0x10000, RZ ;  /* 0x0001000038387824 */ /* 0x000fe200078e00ff */
[----:B------:R-:W-:-:S02]  /*2970*/  F2FP.BF16.F32.PACK_AB R5, R97, R92 ;  /* 0x0000005c6105723e */ /* 0x000fc400000010ff */
[----:B------:R-:W-:Y:S02]  /*2980*/  F2FP.BF16.F32.PACK_AB R6, R32, R67 ;  /* 0x000000432006723e */ /* 0x000fe400000010ff */
[----:B------:R-:W-:Y:S01]  /*2990*/  F2FP.BF16.F32.PACK_AB R7, R34, R71 ;  /* 0x000000472207723e */ /* 0x000fe200000010ff */
[----:B------:R-:W-:Y:S01]  /*29a0*/  IMAD.U32 R58, R58, 0x10000, RZ ;  /* 0x000100003a3a7824 */ /* 0x000fe200078e00ff */
[----:B------:R-:W-:Y:S02]  /*29b0*/  F2FP.BF16.F32.PACK_AB R20, R62, R75 ;  /* 0x0000004b3e14723e */ /* 0x000fe400000010ff */
[----:B------:R-:W-:Y:S02]  /*29c0*/  F2FP.BF16.F32.PACK_AB R21, R46, R81 ;  /* 0x000000512e15723e */ /* 0x000fe400000010ff */
[----:B------:R-:W-:Y:S02]  /*29d0*/  F2FP.BF16.F32.PACK_AB R22, R22, R83 ;  /* 0x000000531616723e */ /* 0x000fe400000010ff */
[----:B------:R-:W-:-:S02]  /*29e0*/  F2FP.BF16.F32.PACK_AB R23, R72, R85 ;  /* 0x000000554817723e */ /* 0x000fc400000010ff */
[----:B------:R-:W-:Y:S01]  /*29f0*/  F2FP.BF16.F32.PACK_AB R28, R29, R28 ;  /* 0x0000001c1d1c723e */ /* 0x000fe200000010ff */
[----:B------:R-:W-:Y:S01]  /*2a00*/  IMAD.U32 R60, R60, 0x10000, RZ ;  /* 0x000100003c3c7824 */ /* 0x000fe200078e00ff */
[----:B------:R-:W-:Y:S01]  /*2a10*/  F2FP.BF16.F32.PACK_AB R32, R78, R87 ;  /* 0x000000574e20723e */ /* 0x000fe200000010ff */
[----:B-----5:R-:W-:Y:S01]  /*2a20*/  IMAD.U32 R0, R61, 0x10000, RZ ;  /* 0x000100003d007824 */ /* 0x020fe200078e00ff */
[----:B------:R-:W-:Y:S02]  /*2a30*/  F2FP.BF16.F32.PACK_AB R33, R82, R33 ;  /* 0x000000215221723e */ /* 0x000fe400000010ff */
[----:B------:R-:W-:Y:S02]  /*2a40*/  F2FP.BF16.F32.PACK_AB R34, R84, R91 ;  /* 0x0000005b5422723e */ /* 0x000fe400000010ff */
[----:B------:R-:W-:Y:S02]  /*2a50*/  F2FP.BF16.F32.PACK_AB R35, R86, R35 ;  /* 0x000000235623723e */ /* 0x000fe400000010ff */
[----:B------:R-:W-:-:S02]  /*2a60*/  F2FP.BF16.F32.PACK_AB R29, R31, R30 ;  /* 0x0000001e1f1d723e */ /* 0x000fc400000010ff */
[----:B------:R-:W-:Y:S02]  /*2a70*/  F2FP.BF16.F32.PACK_AB R8, R9, R8 ;  /* 0x000000080908723e */ /* 0x000fe400000010ff */
[----:B------:R-:W-:Y:S02]  /*2a80*/  F2FP.BF16.F32.PACK_AB R30, R68, R69 ;  /* 0x00000045441e723e */ /* 0x000fe400000010ff */
[----:B------:R-:W-:Y:S02]  /*2a90*/  F2FP.BF16.F32.PACK_AB R31, R74, R73 ;  /* 0x000000494a1f723e */ /* 0x000fe400000010ff */
[----:B------:R-:W-:Y:S01]  /*2aa0*/  F2FP.BF16.F32.PACK_AB R9, R11, R10 ;  /* 0x0000000a0b09723e */ /* 0x000fe200000010ff */
[----:B------:R1:W-:Y:S01]  /*2ab0*/  @P5 STG.E.128 desc[UR18][R2.64], R4 ;  /* 0x0000000402005986 */ /* 0x0003e2000c101d12 */
[----:B------:R-:W-:Y:S01]  /*2ac0*/  F2FP.BF16.F32.PACK_AB R10, R13, R12 ;  /* 0x0000000c0d0a723e */ /* 0x000fe200000010ff */
[----:B----4-:R-:W-:Y:S01]  /*2ad0*/  FADD R16, R16, R57 ;  /* 0x0000003910107221 */ /* 0x010fe20000000000 */
[----:B------:R-:W-:Y:S01]  /*2ae0*/  F2FP.BF16.F32.PACK_AB R11, R15, R14 ;  /* 0x0000000e0f0b723e */ /* 0x000fe200000010ff */
[----:B------:R-:W-:Y:S01]  /*2af0*/  FADD R17, R17, R56 ;  /* 0x0000003811117221 */ /* 0x000fe20000000000 */
[----:B------:R1:W-:Y:S01]  /*2b00*/  @P4 STG.E.128 desc[UR18][R36.64], R20 ;  /* 0x0000001424004986 */ /* 0x0003e2000c101d12 */
[----:B------:R-:W-:Y:S01]  /*2b10*/  FADD R18, R18, R59 ;  /* 0x0000003b12127221 */ /* 0x000fe20000000000 */
[----:B------:R-:W-:Y:S01]  /*2b20*/  FADD R19, R19, R58 ;  /* 0x0000003a13137221 */ /* 0x000fe20000000000 */
[----:B------:R-:W-:Y:S01]  /*2b30*/  FADD R24, R24, R63 ;  /* 0x0000003f18187221 */ /* 0x000fe20000000000 */
[----:B------:R1:W-:Y:S01]  /*2b40*/  @P3 STG.E.128 desc[UR18][R38.64], R32 ;  /* 0x0000002026003986 */ /* 0x0003e2000c101d12 */
[----:B------:R-:W-:Y:S01]  /*2b50*/  FADD R26, R26, R65 ;  /* 0x000000411a1a7221 */ /* 0x000fe20000000000 */
[----:B------:R-:W-:Y:S01]  /*2b60*/  FADD R25, R25, R60 ;  /* 0x0000003c19197221 */ /* 0x000fe20000000000 */
[----:B------:R-:W-:Y:S01]  /*2b70*/  FADD R27, R27, R0 ;  /* 0x000000001b1b7221 */ /* 0x000fe20000000000 */
[----:B------:R1:W-:Y:S01]  /*2b80*/  @P2 STG.E.128 desc[UR18][R40.64], R28 ;  /* 0x0000001c28002986 */ /* 0x0003e2000c101d12 */
[----:B------:R-:W-:-:S03]  /*2b90*/  F2FP.BF16.F32.PACK_AB R16, R17, R16 ;  /* 0x000000101110723e */ /* 0x000fc600000010ff */
[----:B------:R1:W-:Y:S01]  /*2ba0*/  @P1 STG.E.128 desc[UR18][R42.64], R8 ;  /* 0x000000082a001986 */ /* 0x0003e2000c101d12 */
[----:B------:R-:W-:Y:S02]  /*2bb0*/  F2FP.BF16.F32.PACK_AB R17, R19, R18 ;  /* 0x000000121311723e */ /* 0x000fe400000010ff */
[----:B------:R-:W-:Y:S02]  /*2bc0*/  F2FP.BF16.F32.PACK_AB R18, R25, R24 ;  /* 0x000000181912723e */ /* 0x000fe400000010ff */
[----:B------:R-:W-:Y:S01]  /*2bd0*/  F2FP.BF16.F32.PACK_AB R19, R27, R26 ;  /* 0x0000001a1b13723e */ /* 0x000fe200000010ff */
[----:B------:R-:W-:Y:S06]  /*2be0*/  @!P0 EXIT ;  /* 0x000000000000894d */ /* 0x000fec0003800000 */
[----:B------:R-:W-:Y:S01]  /*2bf0*/  STG.E.128 desc[UR18][R44.64], R16 ;  /* 0x000000102c007986 */ /* 0x000fe2000c101d12 */
[----:B------:R-:W-:Y:S05]  /*2c00*/  EXIT ;  /* 0x000000000000794d */ /* 0x000fea0003800000 */
.L_x_1:
[----:B------:R-:W-:-:S00]  /*2c10*/  BRA `(.L_x_1) ;  /* 0xfffffffc00fc7947 */ /* 0x000fc0000383ffff */
[----:B------:R-:W-:-:S00]  /*2c20*/  NOP ;  /* 0x0000000000007918 */ /* 0x000fc00000000000 */
        /* <DEDUP_REMOVED lines=13> */
.L_x_2:


//--------------------- .nv.shared.triton_mm      --------------------------
	.section	.nv.shared.triton_mm,"aw",@nobits
	.sectionflags	@""
	.align	16
	.zero		1024


//--------------------- .nv.constant0.triton_mm   --------------------------
	.section	.nv.constant0.triton_mm,"a",@progbits
	.sectionflags	@""
	.align	4
.nv.constant0.triton_mm:
	.zero		568
